	.target	sm_100a

	.elftype	@"ET_EXEC"


//--------------------- .note.nv.tkinfo           --------------------------
	.section	.note.nv.tkinfo,"",@"SHT_NOTE"
	.sectionflags	@"SHF_NOTE_NV_TKINFO"
	.tkinfo
        /*0018*/ 	.word	0x00000002
        /*0030*/ 	.string	""
        /*0030*/ 	.string	"ptxas"
        /*0030*/ 	.string	"Cuda compilation tools, release 13.0, V13.0.88"
        /*0030*/ 	.string	"Build cuda_13.0.r13.0/compiler.36424714_0"
        /*0030*/ 	.string	"-arch sm_100a -m 64 "



//--------------------- .note.nv.cuinfo           --------------------------
	.section	.note.nv.cuinfo,"",@"SHT_NOTE"
	.sectionflags	@"SHF_NOTE_NV_CUINFO"
        /*0018*/ 	.short	0x0002
        /*001a*/ 	.short	0x0064
        /*001c*/ 	.short	0x0082
	.zero		2


//--------------------- .nv.info                  --------------------------
	.section	.nv.info,"",@"SHT_CUDA_INFO"
	.align	4


	//----- nvinfo : EIATTR_REGCOUNT
	.align		4
        /*0000*/ 	.byte	0x04, 0x2f
        /*0002*/ 	.short	(.L_19 - .L_18)
	.align		4
.L_18:
        /*0004*/ 	.word	index@(_ZN7cutlass13device_kernelINS_4gemm6kernel13GemmUniversalIN4cute5tupleIJiiiiEEENS1_10collective13CollectiveMmaINS1_35MainloopSm100TmaUmmaWarpSpecializedILi7ELi2ELi4ENS5_IJNS4_1CILi1EEESB_SB_EEEEENS5_IJNSA_ILi64EEENSA_ILi128EEESE_EEENS_12float_e5m2_tENS5_IJlSB_lEEESH_SI_NS4_8TiledMMAINS4_8MMA_AtomIJNS4_10MMA_TraitsINS4_19SM100_MMA_F8F6F4_SSEJSH_SH_fSE_SF_NS4_17integral_constantINS4_4UMMA5MajorELSP_0EEESQ_NSN_INSO_7ScaleInELSR_0EEESS_EEEEEENS4_6LayoutISC_NS5_IJNSA_ILi0EEESW_SW_EEEEENS5_IJNS4_10UnderscoreESZ_SZ_EEEEENS4_13SM90_TMA_LOADENS4_14ComposedLayoutINS4_7SwizzleILi2ELi4ELi3EEENS4_18smem_ptr_flag_bitsILi8EEENSV_INS5_IJNSA_ILi8EEESE_EEENS5_IJSE_SB_EEEEEEEvNS4_8identityES12_S1C_vS1D_EENS_8epilogue10collective18CollectiveEpilogueINS1F_23Sm100TmaWarpSpecializedILi2ELi2ELi32ELb0ELb0EEEJSG_NS5_IJNSV_ISE_SB_EES1K_EEESH_SI_SH_SI_NS1F_6fusion15FusionCallbacksIS1J_NS1M_17LinearCombinationISH_fSH_fLNS_15FloatRoundStyleE2EEESG_S1L_JEEENS4_5SM1004TMEM4LOAD26SM100_TMEM_LOAD_16dp32b32xES12_S1C_NS4_39AutoVectorizingCopyWithAssumedAlignmentILi128EEENS4_14SM90_TMA_STOREES1C_S1X_S1X_EEEvvEEEEvNT_6ParamsE)
        /*0008*/ 	.word	0x00000080


	//----- nvinfo : EIATTR_FRAME_SIZE
	.align		4
.L_19:
        /*000c*/ 	.byte	0x04, 0x11
        /*000e*/ 	.short	(.L_21 - .L_20)
	.align		4
.L_20:
        /*0010*/ 	.word	index@($__internal_2_$__cuda_sm10x_tcgen05_guardrail_trap_unallocated_columns_being_dealloced)
        /*0014*/ 	.word	0x00000000


	//----- nvinfo : EIATTR_FRAME_SIZE
	.align		4
.L_21:
        /*0018*/ 	.byte	0x04, 0x11
        /*001a*/ 	.short	(.L_23 - .L_22)
	.align		4
.L_22:
        /*001c*/ 	.word	index@($__internal_1_$__cuda_sm10x_tcgen05_guardrail_trap_phase_invalid_during_alloc)
        /*0020*/ 	.word	0x00000000


	//----- nvinfo : EIATTR_FRAME_SIZE
	.align		4
.L_23:
        /*0024*/ 	.byte	0x04, 0x11
        /*0026*/ 	.short	(.L_25 - .L_24)
	.align		4
.L_24:
        /*0028*/ 	.word	index@($__internal_0_$__cuda_sm10x_tcgen05_guardrail_trap_col_being_dealloced_not_returned_by_alloc)
        /*002c*/ 	.word	0x00000000


	//----- nvinfo : EIATTR_FRAME_SIZE
	.align		4
.L_25:
        /*0030*/ 	.byte	0x04, 0x11
        /*0032*/ 	.short	(.L_27 - .L_26)
	.align		4
.L_26:
        /*0034*/ 	.word	index@(_ZN7cutlass13device_kernelINS_4gemm6kernel13GemmUniversalIN4cute5tupleIJiiiiEEENS1_10collective13CollectiveMmaINS1_35MainloopSm100TmaUmmaWarpSpecializedILi7ELi2ELi4ENS5_IJNS4_1CILi1EEESB_SB_EEEEENS5_IJNSA_ILi64EEENSA_ILi128EEESE_EEENS_12float_e5m2_tENS5_IJlSB_lEEESH_SI_NS4_8TiledMMAINS4_8MMA_AtomIJNS4_10MMA_TraitsINS4_19SM100_MMA_F8F6F4_SSEJSH_SH_fSE_SF_NS4_17integral_constantINS4_4UMMA5MajorELSP_0EEESQ_NSN_INSO_7ScaleInELSR_0EEESS_EEEEEENS4_6LayoutISC_NS5_IJNSA_ILi0EEESW_SW_EEEEENS5_IJNS4_10UnderscoreESZ_SZ_EEEEENS4_13SM90_TMA_LOADENS4_14ComposedLayoutINS4_7SwizzleILi2ELi4ELi3EEENS4_18smem_ptr_flag_bitsILi8EEENSV_INS5_IJNSA_ILi8EEESE_EEENS5_IJSE_SB_EEEEEEEvNS4_8identityES12_S1C_vS1D_EENS_8epilogue10collective18CollectiveEpilogueINS1F_23Sm100TmaWarpSpecializedILi2ELi2ELi32ELb0ELb0EEEJSG_NS5_IJNSV_ISE_SB_EES1K_EEESH_SI_SH_SI_NS1F_6fusion15FusionCallbacksIS1J_NS1M_17LinearCombinationISH_fSH_fLNS_15FloatRoundStyleE2EEESG_S1L_JEEENS4_5SM1004TMEM4LOAD26SM100_TMEM_LOAD_16dp32b32xES12_S1C_NS4_39AutoVectorizingCopyWithAssumedAlignmentILi128EEENS4_14SM90_TMA_STOREES1C_S1X_S1X_EEEvvEEEEvNT_6ParamsE)
        /*0038*/ 	.word	0x00000000


	//----- nvinfo : EIATTR_MIN_STACK_SIZE
	.align		4
.L_27:
        /*003c*/ 	.byte	0x04, 0x12
        /*003e*/ 	.short	(.L_29 - .L_28)
	.align		4
.L_28:
        /*0040*/ 	.word	index@(_ZN7cutlass13device_kernelINS_4gemm6kernel13GemmUniversalIN4cute5tupleIJiiiiEEENS1_10collective13CollectiveMmaINS1_35MainloopSm100TmaUmmaWarpSpecializedILi7ELi2ELi4ENS5_IJNS4_1CILi1EEESB_SB_EEEEENS5_IJNSA_ILi64EEENSA_ILi128EEESE_EEENS_12float_e5m2_tENS5_IJlSB_lEEESH_SI_NS4_8TiledMMAINS4_8MMA_AtomIJNS4_10MMA_TraitsINS4_19SM100_MMA_F8F6F4_SSEJSH_SH_fSE_SF_NS4_17integral_constantINS4_4UMMA5MajorELSP_0EEESQ_NSN_INSO_7ScaleInELSR_0EEESS_EEEEEENS4_6LayoutISC_NS5_IJNSA_ILi0EEESW_SW_EEEEENS5_IJNS4_10UnderscoreESZ_SZ_EEEEENS4_13SM90_TMA_LOADENS4_14ComposedLayoutINS4_7SwizzleILi2ELi4ELi3EEENS4_18smem_ptr_flag_bitsILi8EEENSV_INS5_IJNSA_ILi8EEESE_EEENS5_IJSE_SB_EEEEEEEvNS4_8identityES12_S1C_vS1D_EENS_8epilogue10collective18CollectiveEpilogueINS1F_23Sm100TmaWarpSpecializedILi2ELi2ELi32ELb0ELb0EEEJSG_NS5_IJNSV_ISE_SB_EES1K_EEESH_SI_SH_SI_NS1F_6fusion15FusionCallbacksIS1J_NS1M_17LinearCombinationISH_fSH_fLNS_15FloatRoundStyleE2EEESG_S1L_JEEENS4_5SM1004TMEM4LOAD26SM100_TMEM_LOAD_16dp32b32xES12_S1C_NS4_39AutoVectorizingCopyWithAssumedAlignmentILi128EEENS4_14SM90_TMA_STOREES1C_S1X_S1X_EEEvvEEEEvNT_6ParamsE)
        /*0044*/ 	.word	0x00000000
.L_29:


//--------------------- .nv.compat                --------------------------
	.section	.nv.compat,"",@"SHT_CUDA_COMPAT_INFO"
	.align	4
        /*0000*/ 	.byte	0x02, 0x09, 0x01, 0x00, 0x02, 0x02, 0x02, 0x00, 0x02, 0x05, 0x05, 0x00, 0x03, 0x07, 0x01, 0x01
        /*0010*/ 	.byte	0x02, 0x03, 0x01, 0x00, 0x02, 0x06, 0x01, 0x00, 0x04, 0x0b, 0x08, 0x00, 0x09, 0x00, 0x00, 0x00
        /*0020*/ 	.byte	0x00, 0x00, 0x00, 0x00


//--------------------- .nv.info._ZN7cutlass13device_kernelINS_4gemm6kernel13GemmUniversalIN4cute5tupleIJiiiiEEENS1_10collective13CollectiveMmaINS1_35MainloopSm100TmaUmmaWarpSpecializedILi7ELi2ELi4ENS5_IJNS4_1CILi1EEESB_SB_EEEEENS5_IJNSA_ILi64EEENSA_ILi128EEESE_EEENS_12float_e5m2_tENS5_IJlSB_lEEESH_SI_NS4_8TiledMMAINS4_8MMA_AtomIJNS4_10MMA_TraitsINS4_19SM100_MMA_F8F6F4_SSEJSH_SH_fSE_SF_NS4_17integral_constantINS4_4UMMA5MajorELSP_0EEESQ_NSN_INSO_7ScaleInELSR_0EEESS_EEEEEENS4_6LayoutISC_NS5_IJNSA_ILi0EEESW_SW_EEEEENS5_IJNS4_10UnderscoreESZ_SZ_EEEEENS4_13SM90_TMA_LOADENS4_14ComposedLayoutINS4_7SwizzleILi2ELi4ELi3EEENS4_18smem_ptr_flag_bitsILi8EEENSV_INS5_IJNSA_ILi8EEESE_EEENS5_IJSE_SB_EEEEEEEvNS4_8identityES12_S1C_vS1D_EENS_8epilogue10collective18CollectiveEpilogueINS1F_23Sm100TmaWarpSpecializedILi2ELi2ELi32ELb0ELb0EEEJSG_NS5_IJNSV_ISE_SB_EES1K_EEESH_SI_SH_SI_NS1F_6fusion15FusionCallbacksIS1J_NS1M_17LinearCombinationISH_fSH_fLNS_15FloatRoundStyleE2EEESG_S1L_JEEENS4_5SM1004TMEM4LOAD26SM100_TMEM_LOAD_16dp32b32xES12_S1C_NS4_39AutoVectorizingCopyWithAssumedAlignmentILi128EEENS4_14SM90_TMA_STOREES1C_S1X_S1X_EEEvvEEEEvNT_6ParamsE --------------------------
	.section	.nv.info._ZN7cutlass13device_kernelINS_4gemm6kernel13GemmUniversalIN4cute5tupleIJiiiiEEENS1_10collective13CollectiveMmaINS1_35MainloopSm100TmaUmmaWarpSpecializedILi7ELi2ELi4ENS5_IJNS4_1CILi1EEESB_SB_EEEEENS5_IJNSA_ILi64EEENSA_ILi128EEESE_EEENS_12float_e5m2_tENS5_IJlSB_lEEESH_SI_NS4_8TiledMMAINS4_8MMA_AtomIJNS4_10MMA_TraitsINS4_19SM100_MMA_F8F6F4_SSEJSH_SH_fSE_SF_NS4_17integral_constantINS4_4UMMA5MajorELSP_0EEESQ_NSN_INSO_7ScaleInELSR_0EEESS_EEEEEENS4_6LayoutISC_NS5_IJNSA_ILi0EEESW_SW_EEEEENS5_IJNS4_10UnderscoreESZ_SZ_EEEEENS4_13SM90_TMA_LOADENS4_14ComposedLayoutINS4_7SwizzleILi2ELi4ELi3EEENS4_18smem_ptr_flag_bitsILi8EEENSV_INS5_IJNSA_ILi8EEESE_EEENS5_IJSE_SB_EEEEEEEvNS4_8identityES12_S1C_vS1D_EENS_8epilogue10collective18CollectiveEpilogueINS1F_23Sm100TmaWarpSpecializedILi2ELi2ELi32ELb0ELb0EEEJSG_NS5_IJNSV_ISE_SB_EES1K_EEESH_SI_SH_SI_NS1F_6fusion15FusionCallbacksIS1J_NS1M_17LinearCombinationISH_fSH_fLNS_15FloatRoundStyleE2EEESG_S1L_JEEENS4_5SM1004TMEM4LOAD26SM100_TMEM_LOAD_16dp32b32xES12_S1C_NS4_39AutoVectorizingCopyWithAssumedAlignmentILi128EEENS4_14SM90_TMA_STOREES1C_S1X_S1X_EEEvvEEEEvNT_6ParamsE,"",@"SHT_CUDA_INFO"
	.sectionflags	@""
	.align	4


	//----- nvinfo : EIATTR_CUDA_API_VERSION
	.align		4
        /*0000*/ 	.byte	0x04, 0x37
        /*0002*/ 	.short	(.L_31 - .L_30)
.L_30:
        /*0004*/ 	.word	0x00000082


	//----- nvinfo : EIATTR_KPARAM_INFO
	.align		4
.L_31:
        /*0008*/ 	.byte	0x04, 0x17
        /*000a*/ 	.short	(.L_33 - .L_32)
.L_32:
        /*000c*/ 	.word	0x00000000
        /*0010*/ 	.short	0x0000
        /*0012*/ 	.short	0x0000
        /*0014*/ 	.byte	0x00, 0xf0, 0x01, 0x20


	//----- nvinfo : EIATTR_AT_ENTRY_FRAGMENTS
	.align		4
.L_33:
        /*0018*/ 	.byte	0x04, 0x4f
        /*001a*/ 	.short	(.L_35 - .L_34)


	//   ....[0]....
.L_34:
        /*001c*/ 	.word	0x00000006


	//----- nvinfo : EIATTR_RESERVED_SMEM_USED
	.align		4
.L_35:
        /*0020*/ 	.byte	0x01, 0x41
	.zero		2


	//----- nvinfo : EIATTR_SPARSE_MMA_MASK
	.align		4
        /*0024*/ 	.byte	0x03, 0x50
        /*0026*/ 	.short	0x0000


	//----- nvinfo : EIATTR_TCGEN05_1CTA_USED
	.align		4
        /*0028*/ 	.byte	0x01, 0x51
	.zero		2


	//----- nvinfo : EIATTR_MAXREG_COUNT
	.align		4
        /*002c*/ 	.byte	0x03, 0x1b
        /*002e*/ 	.short	0x00ff


	//----- nvinfo : EIATTR_NUM_BARRIERS
	.align		4
        /*0030*/ 	.byte	0x02, 0x4c
        /*0032*/ 	.byte	0x07
	.zero		1


	//----- nvinfo : EIATTR_EXTERNS
	.align		4
        /*0034*/ 	.byte	0x04, 0x0f
        /*0036*/ 	.short	(.L_37 - .L_36)


	//   ....[0]....
	.align		4
.L_36:
        /*0038*/ 	.word	index@(__assertfail)


	//----- nvinfo : EIATTR_MERCURY_ISA_VERSION
	.align		4
.L_37:
        /*003c*/ 	.byte	0x03, 0x5f
        /*003e*/ 	.short	0x0101


	//----- nvinfo : EIATTR_INT_WARP_WIDE_INSTR_OFFSETS
	.align		4
        /*0040*/ 	.byte	0x04, 0x31
        /*0042*/ 	.short	(.L_39 - .L_38)


	//   ....[0]....
.L_38:
        /*0044*/ 	.word	0x00001e10


	//   ....[1]....
        /*0048*/ 	.word	0x00003990


	//   ....[2]....
        /*004c*/ 	.word	0x000039b0


	//   ....[3]....
        /*0050*/ 	.word	0x000039e0


	//   ....[4]....
        /*0054*/ 	.word	0x00004310


	//   ....[5]....
        /*0058*/ 	.word	0x00004380


	//   ....[6]....
        /*005c*/ 	.word	0x00004560


	//   ....[7]....
        /*0060*/ 	.word	0x000046c0


	//----- nvinfo : EIATTR_COOP_GROUP_MASK_REGIDS
	.align		4
.L_39:
        /*0064*/ 	.byte	0x04, 0x29
        /*0066*/ 	.short	(.L_41 - .L_40)


	//   ....[0]....
.L_40:
        /*0068*/ 	.word	0xffffffff


	//   ....[1]....
        /*006c*/ 	.word	0xffffffff


	//   ....[2]....
        /*0070*/ 	.word	0xffffffff


	//   ....[3]....
        /*0074*/ 	.word	0xffffffff


	//   ....[4]....
        /*0078*/ 	.word	0xffffffff


	//   ....[5]....
        /*007c*/ 	.word	0xffffffff


	//   ....[6]....
        /*0080*/ 	.word	0xffffffff


	//   ....[7]....
        /*0084*/ 	.word	0xffffffff


	//   ....[8]....
        /*0088*/ 	.word	0xffffffff


	//   ....[9]....
        /*008c*/ 	.word	0xffffffff


	//   ....[10]....
        /*0090*/ 	.word	0xffffffff


	//   ....[11]....
        /*0094*/ 	.word	0xffffffff


	//   ....[12]....
        /*0098*/ 	.word	0xffffffff


	//----- nvinfo : EIATTR_COOP_GROUP_INSTR_OFFSETS
	.align		4
.L_41:
        /*009c*/ 	.byte	0x04, 0x28
        /*009e*/ 	.short	(.L_43 - .L_42)


	//   ....[0]....
.L_42:
        /*00a0*/ 	.word	0x00000090


	//   ....[1]....
        /*00a4*/ 	.word	0x000004d0


	//   ....[2]....
        /*00a8*/ 	.word	0x000006a0


	//   ....[3]....
        /*00ac*/ 	.word	0x00000800


	//   ....[4]....
        /*00b0*/ 	.word	0x00000900


	//   ....[5]....
        /*00b4*/ 	.word	0x00000a70


	//   ....[6]....
        /*00b8*/ 	.word	0x00000c10


	//   ....[7]....
        /*00bc*/ 	.word	0x00001cf0


	//   ....[8]....
        /*00c0*/ 	.word	0x00002c80


	//   ....[9]....
        /*00c4*/ 	.word	0x00002e90


	//   ....[10]....
        /*00c8*/ 	.word	0x00002ec0


	//   ....[11]....
        /*00cc*/ 	.word	0x00003870


	//   ....[12]....
        /*00d0*/ 	.word	0x00003aa0


	//----- nvinfo : EIATTR_VRC_CTA_INIT_COUNT
	.align		4
.L_43:
        /*00d4*/ 	.byte	0x02, 0x4a
        /*00d6*/ 	.byte	0x80
	.zero		1


	//----- nvinfo : EIATTR_SYSCALL_OFFSETS
	.align		4
        /*00d8*/ 	.byte	0x04, 0x46
        /*00da*/ 	.short	(.L_45 - .L_44)


	//   ....[0]....
.L_44:
        /*00dc*/ 	.word	0x00005100


	//   ....[1]....
        /*00e0*/ 	.word	0x00005240


	//   ....[2]....
        /*00e4*/ 	.word	0x00005a40


	//   ....[3]....
        /*00e8*/ 	.word	0x000067d0


	//----- nvinfo : EIATTR_MBARRIER_INSTR_OFFSETS
	.align		4
.L_45:
        /*00ec*/ 	.byte	0x04, 0x39
        /*00ee*/ 	.short	(.L_47 - .L_46)


	//   ....[0]....
.L_46:
        /*00f0*/ 	.word	0x000005b0
        /*00f4*/ 	.word	0x000000ff
        /*00f8*/ 	.word	0x00000000
        /*00fc*/ 	.short	0x0100
        /*00fe*/ 	.byte	0x05
	.zero		1


	//   ....[1]....
        /*0100*/ 	.word	0x000005c0
        /*0104*/ 	.word	0x000000ff
        /*0108*/ 	.word	0x00000038
        /*010c*/ 	.short	0x0100
        /*010e*/ 	.byte	0x05
	.zero		1


	//   ....[2]....
        /*0110*/ 	.word	0x000005d0
        /*0114*/ 	.word	0x000000ff
        /*0118*/ 	.word	0x00000008
        /*011c*/ 	.short	0x0100
        /*011e*/ 	.byte	0x05
	.zero		1


	//   ....[3]....
        /*0120*/ 	.word	0x000005e0
        /*0124*/ 	.word	0x000000ff
        /*0128*/ 	.word	0x00000040
        /*012c*/ 	.short	0x0100
        /*012e*/ 	.byte	0x05
	.zero		1


	//   ....[4]....
        /*0130*/ 	.word	0x000005f0
        /*0134*/ 	.word	0x000000ff
        /*0138*/ 	.word	0x00000010
        /*013c*/ 	.short	0x0100
        /*013e*/ 	.byte	0x05
	.zero		1


	//   ....[5]....
        /*0140*/ 	.word	0x00000600
        /*0144*/ 	.word	0x000000ff
        /*0148*/ 	.word	0x00000048
        /*014c*/ 	.short	0x0100
        /*014e*/ 	.byte	0x05
	.zero		1


	//   ....[6]....
        /*0150*/ 	.word	0x00000610
        /*0154*/ 	.word	0x000000ff
        /*0158*/ 	.word	0x00000018
        /*015c*/ 	.short	0x0100
        /*015e*/ 	.byte	0x05
	.zero		1


	//   ....[7]....
        /*0160*/ 	.word	0x00000620
        /*0164*/ 	.word	0x000000ff
        /*0168*/ 	.word	0x00000050
        /*016c*/ 	.short	0x0100
        /*016e*/ 	.byte	0x05
	.zero		1


	//   ....[8]....
        /*0170*/ 	.word	0x00000630
        /*0174*/ 	.word	0x000000ff
        /*0178*/ 	.word	0x00000020
        /*017c*/ 	.short	0x0100
        /*017e*/ 	.byte	0x05
	.zero		1


	//   ....[9]....
        /*0180*/ 	.word	0x00000640
        /*0184*/ 	.word	0x000000ff
        /*0188*/ 	.word	0x00000058
        /*018c*/ 	.short	0x0100
        /*018e*/ 	.byte	0x05
	.zero		1


	//   ....[10]....
        /*0190*/ 	.word	0x00000650
        /*0194*/ 	.word	0x000000ff
        /*0198*/ 	.word	0x00000028
        /*019c*/ 	.short	0x0100
        /*019e*/ 	.byte	0x05
	.zero		1


	//   ....[11]....
        /*01a0*/ 	.word	0x00000660
        /*01a4*/ 	.word	0x000000ff
        /*01a8*/ 	.word	0x00000060
        /*01ac*/ 	.short	0x0100
        /*01ae*/ 	.byte	0x05
	.zero		1


	//   ....[12]....
        /*01b0*/ 	.word	0x00000670
        /*01b4*/ 	.word	0x000000ff
        /*01b8*/ 	.word	0x00000030
        /*01bc*/ 	.short	0x0100
        /*01be*/ 	.byte	0x05
	.zero		1


	//   ....[13]....
        /*01c0*/ 	.word	0x00000680
        /*01c4*/ 	.word	0x000000ff
        /*01c8*/ 	.word	0x00000068
        /*01cc*/ 	.short	0x0100
        /*01ce*/ 	.byte	0x05
	.zero		1


	//   ....[14]....
        /*01d0*/ 	.word	0x000007b0
        /*01d4*/ 	.word	0x000000ff
        /*01d8*/ 	.word	0x00000070
        /*01dc*/ 	.short	0x0100
        /*01de*/ 	.byte	0x07
	.zero		1


	//   ....[15]....
        /*01e0*/ 	.word	0x000007c0
        /*01e4*/ 	.word	0x000000ff
        /*01e8*/ 	.word	0x00000080
        /*01ec*/ 	.short	0x0100
        /*01ee*/ 	.byte	0x07
	.zero		1


	//   ....[16]....
        /*01f0*/ 	.word	0x000007d0
        /*01f4*/ 	.word	0x000000ff
        /*01f8*/ 	.word	0x00000078
        /*01fc*/ 	.short	0x0100
        /*01fe*/ 	.byte	0x07
	.zero		1


	//   ....[17]....
        /*0200*/ 	.word	0x000007e0
        /*0204*/ 	.word	0x000000ff
        /*0208*/ 	.word	0x00000088
        /*020c*/ 	.short	0x0100
        /*020e*/ 	.byte	0x07
	.zero		1


	//   ....[18]....
        /*0210*/ 	.word	0x000008d0
        /*0214*/ 	.word	0x000000ff
        /*0218*/ 	.word	0x00000090
        /*021c*/ 	.short	0x0100
        /*021e*/ 	.byte	0x05
	.zero		1


	//   ....[19]....
        /*0220*/ 	.word	0x000008e0
        /*0224*/ 	.word	0x000000ff
        /*0228*/ 	.word	0x00000098
        /*022c*/ 	.short	0x0100
        /*022e*/ 	.byte	0x05
	.zero		1


	//   ....[20]....
        /*0230*/ 	.word	0x00000a20
        /*0234*/ 	.word	0x000000ff
        /*0238*/ 	.word	0x000000a0
        /*023c*/ 	.short	0x0100
        /*023e*/ 	.byte	0x05
	.zero		1


	//   ....[21]....
        /*0240*/ 	.word	0x00000a30
        /*0244*/ 	.word	0x000000ff
        /*0248*/ 	.word	0x000000b0
        /*024c*/ 	.short	0x0100
        /*024e*/ 	.byte	0x05
	.zero		1


	//   ....[22]....
        /*0250*/ 	.word	0x00000a40
        /*0254*/ 	.word	0x000000ff
        /*0258*/ 	.word	0x000000a8
        /*025c*/ 	.short	0x0100
        /*025e*/ 	.byte	0x05
	.zero		1


	//   ....[23]....
        /*0260*/ 	.word	0x00000a50
        /*0264*/ 	.word	0x000000ff
        /*0268*/ 	.word	0x000000b8
        /*026c*/ 	.short	0x0100
        /*026e*/ 	.byte	0x05
	.zero		1


	//   ....[24]....
        /*0270*/ 	.word	0x00000b80
        /*0274*/ 	.word	0x000000ff
        /*0278*/ 	.word	0x000000c0
        /*027c*/ 	.short	0x0100
        /*027e*/ 	.byte	0x07
	.zero		1


	//   ....[25]....
        /*0280*/ 	.word	0x00000b90
        /*0284*/ 	.word	0x000000ff
        /*0288*/ 	.word	0x000000e0
        /*028c*/ 	.short	0x0100
        /*028e*/ 	.byte	0x07
	.zero		1


	//   ....[26]....
        /*0290*/ 	.word	0x00000ba0
        /*0294*/ 	.word	0x000000ff
        /*0298*/ 	.word	0x000000c8
        /*029c*/ 	.short	0x0100
        /*029e*/ 	.byte	0x07
	.zero		1


	//   ....[27]....
        /*02a0*/ 	.word	0x00000bb0
        /*02a4*/ 	.word	0x000000ff
        /*02a8*/ 	.word	0x000000e8
        /*02ac*/ 	.short	0x0100
        /*02ae*/ 	.byte	0x07
	.zero		1


	//   ....[28]....
        /*02b0*/ 	.word	0x00000bc0
        /*02b4*/ 	.word	0x000000ff
        /*02b8*/ 	.word	0x000000d0
        /*02bc*/ 	.short	0x0100
        /*02be*/ 	.byte	0x07
	.zero		1


	//   ....[29]....
        /*02c0*/ 	.word	0x00000bd0
        /*02c4*/ 	.word	0x000000ff
        /*02c8*/ 	.word	0x000000f0
        /*02cc*/ 	.short	0x0100
        /*02ce*/ 	.byte	0x07
	.zero		1


	//   ....[30]....
        /*02d0*/ 	.word	0x00000be0
        /*02d4*/ 	.word	0x000000ff
        /*02d8*/ 	.word	0x000000d8
        /*02dc*/ 	.short	0x0100
        /*02de*/ 	.byte	0x07
	.zero		1


	//   ....[31]....
        /*02e0*/ 	.word	0x00000bf0
        /*02e4*/ 	.word	0x000000ff
        /*02e8*/ 	.word	0x000000f8
        /*02ec*/ 	.short	0x0100
        /*02ee*/ 	.byte	0x07
	.zero		1


	//   ....[32]....
        /*02f0*/ 	.word	0x00000ce0
        /*02f4*/ 	.word	0x000000ff
        /*02f8*/ 	.word	0x00000100
        /*02fc*/ 	.short	0x0100
        /*02fe*/ 	.byte	0x05
	.zero		1


	//   ....[33]....
        /*0300*/ 	.word	0x00000cf0
        /*0304*/ 	.word	0x000000ff
        /*0308*/ 	.word	0x00000110
        /*030c*/ 	.short	0x0100
        /*030e*/ 	.byte	0x05
	.zero		1


	//   ....[34]....
        /*0310*/ 	.word	0x00000d00
        /*0314*/ 	.word	0x000000ff
        /*0318*/ 	.word	0x00000108
        /*031c*/ 	.short	0x0100
        /*031e*/ 	.byte	0x05
	.zero		1


	//   ....[35]....
        /*0320*/ 	.word	0x00000d10
        /*0324*/ 	.word	0x000000ff
        /*0328*/ 	.word	0x00000118
        /*032c*/ 	.short	0x0100
        /*032e*/ 	.byte	0x05
	.zero		1


	//   ....[36]....
        /*0330*/ 	.word	0x000015f0
        /*0334*/ 	.word	0x00000003
        /*0338*/ 	.word	0x00000110
        /*033c*/ 	.short	0x010a
        /*033e*/ 	.byte	0xff
	.zero		1


	//   ....[37]....
        /*0340*/ 	.word	0x00001620
        /*0344*/ 	.word	0x00000003
        /*0348*/ 	.word	0x00000100
        /*034c*/ 	.short	0x0101
        /*034e*/ 	.byte	0xff
	.zero		1


	//   ....[38]....
        /*0350*/ 	.word	0x000016f0
        /*0354*/ 	.word	0x000000ff
        /*0358*/ 	.word	0x00000038
        /*035c*/ 	.short	0x010a
        /*035e*/ 	.byte	0x08
	.zero		1


	//   ....[39]....
        /*0360*/ 	.word	0x00001790
        /*0364*/ 	.word	0x000000ff
        /*0368*/ 	.word	0x00000038
        /*036c*/ 	.short	0x010a
        /*036e*/ 	.byte	0x21
	.zero		1


	//   ....[40]....
        /*0370*/ 	.word	0x000018e0
        /*0374*/ 	.word	0x000000ff
        /*0378*/ 	.word	0x00000038
        /*037c*/ 	.short	0x010a
        /*037e*/ 	.byte	0x08
	.zero		1


	//   ....[41]....
        /*0380*/ 	.word	0x000019f0
        /*0384*/ 	.word	0x000000ff
        /*0388*/ 	.word	0x00000098
        /*038c*/ 	.short	0x0101
        /*038e*/ 	.byte	0x04
	.zero		1


	//   ....[42]....
        /*0390*/ 	.word	0x00001a10
        /*0394*/ 	.word	0x000000ff
        /*0398*/ 	.word	0x00000038
        /*039c*/ 	.short	0x010a
        /*039e*/ 	.byte	0x08
	.zero		1


	//   ....[43]....
        /*03a0*/ 	.word	0x00001a90
        /*03a4*/ 	.word	0x000000ff
        /*03a8*/ 	.word	0x00000038
        /*03ac*/ 	.short	0x010a
        /*03ae*/ 	.byte	0x11
	.zero		1


	//   ....[44]....
        /*03b0*/ 	.word	0x00001be0
        /*03b4*/ 	.word	0x000000ff
        /*03b8*/ 	.word	0x00000038
        /*03bc*/ 	.short	0x010a
        /*03be*/ 	.byte	0x08
	.zero		1


	//   ....[45]....
        /*03c0*/ 	.word	0x00001d20
        /*03c4*/ 	.word	0x00000002
        /*03c8*/ 	.word	0x000000a0
        /*03cc*/ 	.short	0x010a
        /*03ce*/ 	.byte	0xff
	.zero		1


	//   ....[46]....
        /*03d0*/ 	.word	0x00001de0
        /*03d4*/ 	.word	0x00000002
        /*03d8*/ 	.word	0x00000000
        /*03dc*/ 	.short	0x0101
        /*03de*/ 	.byte	0xff
	.zero		1


	//   ....[47]....
        /*03e0*/ 	.word	0x00002340
        /*03e4*/ 	.word	0x000000ff
        /*03e8*/ 	.word	0x00000000
        /*03ec*/ 	.short	0x010a
        /*03ee*/ 	.byte	0x05
	.zero		1


	//   ....[48]....
        /*03f0*/ 	.word	0x000023d0
        /*03f4*/ 	.word	0x000000ff
        /*03f8*/ 	.word	0x00000000
        /*03fc*/ 	.short	0x010a
        /*03fe*/ 	.byte	0x05
	.zero		1


	//   ....[49]....
        /*0400*/ 	.word	0x00002460
        /*0404*/ 	.word	0x000000ff
        /*0408*/ 	.word	0x00000000
        /*040c*/ 	.short	0x010a
        /*040e*/ 	.byte	0x05
	.zero		1


	//   ....[50]....
        /*0410*/ 	.word	0x000024f0
        /*0414*/ 	.word	0x000000ff
        /*0418*/ 	.word	0x00000000
        /*041c*/ 	.short	0x010a
        /*041e*/ 	.byte	0x05
	.zero		1


	//   ....[51]....
        /*0420*/ 	.word	0x00002580
        /*0424*/ 	.word	0x000000ff
        /*0428*/ 	.word	0x00000000
        /*042c*/ 	.short	0x010a
        /*042e*/ 	.byte	0x05
	.zero		1


	//   ....[52]....
        /*0430*/ 	.word	0x00002610
        /*0434*/ 	.word	0x000000ff
        /*0438*/ 	.word	0x00000000
        /*043c*/ 	.short	0x010a
        /*043e*/ 	.byte	0x05
	.zero		1


	//   ....[53]....
        /*0440*/ 	.word	0x000026b0
        /*0444*/ 	.word	0x00000000
        /*0448*/ 	.word	0x00000000
        /*044c*/ 	.short	0x010a
        /*044e*/ 	.byte	0xff
	.zero		1


	//   ....[54]....
        /*0450*/ 	.word	0x000027d0
        /*0454*/ 	.word	0x00000000
        /*0458*/ 	.word	0x00000100
        /*045c*/ 	.short	0x010a
        /*045e*/ 	.byte	0xff
	.zero		1


	//   ....[55]....
        /*0460*/ 	.word	0x00002830
        /*0464*/ 	.word	0x00000004
        /*0468*/ 	.word	0x00000000
        /*046c*/ 	.short	0x0101
        /*046e*/ 	.byte	0xff
	.zero		1


	//   ....[56]....
        /*0470*/ 	.word	0x00002850
        /*0474*/ 	.word	0x000000ff
        /*0478*/ 	.word	0x000000b0
        /*047c*/ 	.short	0x010a
        /*047e*/ 	.byte	0x05
	.zero		1


	//   ....[57]....
        /*0480*/ 	.word	0x00002970
        /*0484*/ 	.word	0x00000000
        /*0488*/ 	.word	0x000000a0
        /*048c*/ 	.short	0x010a
        /*048e*/ 	.byte	0xff
	.zero		1


	//   ....[58]....
        /*0490*/ 	.word	0x00002a80
        /*0494*/ 	.word	0x00000000
        /*0498*/ 	.word	0x00000000
        /*049c*/ 	.short	0x0101
        /*049e*/ 	.byte	0xff
	.zero		1


	//   ....[59]....
        /*04a0*/ 	.word	0x00002b10
        /*04a4*/ 	.word	0x000000ff
        /*04a8*/ 	.word	0x000000b0
        /*04ac*/ 	.short	0x0106
        /*04ae*/ 	.byte	0x05
	.zero		1


	//   ....[60]....
        /*04b0*/ 	.word	0x00002b30
        /*04b4*/ 	.word	0x000000ff
        /*04b8*/ 	.word	0x000000b0
        /*04bc*/ 	.short	0x010a
        /*04be*/ 	.byte	0x05
	.zero		1


	//   ....[61]....
        /*04c0*/ 	.word	0x00002bc0
        /*04c4*/ 	.word	0x000000ff
        /*04c8*/ 	.word	0x000000b0
        /*04cc*/ 	.short	0x0106
        /*04ce*/ 	.byte	0x04
	.zero		1


	//   ....[62]....
        /*04d0*/ 	.word	0x00002c00
        /*04d4*/ 	.word	0x00000000
        /*04d8*/ 	.word	0x000000b0
        /*04dc*/ 	.short	0x010a
        /*04de*/ 	.byte	0xff
	.zero		1


	//   ....[63]....
        /*04e0*/ 	.word	0x00003100
        /*04e4*/ 	.word	0x00000000
        /*04e8*/ 	.word	0x000000a0
        /*04ec*/ 	.short	0x010a
        /*04ee*/ 	.byte	0xff
	.zero		1


	//   ....[64]....
        /*04f0*/ 	.word	0x00003200
        /*04f4*/ 	.word	0x00000003
        /*04f8*/ 	.word	0x00000000
        /*04fc*/ 	.short	0x0101
        /*04fe*/ 	.byte	0xff
	.zero		1


	//   ....[65]....
        /*0500*/ 	.word	0x00003210
        /*0504*/ 	.word	0x000000ff
        /*0508*/ 	.word	0x00000000
        /*050c*/ 	.short	0x010a
        /*050e*/ 	.byte	0x04
	.zero		1


	//   ....[66]....
        /*0510*/ 	.word	0x00003290
        /*0514*/ 	.word	0x000000ff
        /*0518*/ 	.word	0x000000e0
        /*051c*/ 	.short	0x010a
        /*051e*/ 	.byte	0x08
	.zero		1


	//   ....[67]....
        /*0520*/ 	.word	0x00003370
        /*0524*/ 	.word	0x000000ff
        /*0528*/ 	.word	0x00000000
        /*052c*/ 	.short	0x010a
        /*052e*/ 	.byte	0x07
	.zero		1


	//   ....[68]....
        /*0530*/ 	.word	0x000034b0
        /*0534*/ 	.word	0x000000ff
        /*0538*/ 	.word	0x00000000
        /*053c*/ 	.short	0x010a
        /*053e*/ 	.byte	0x04
	.zero		1


	//   ....[69]....
        /*0540*/ 	.word	0x000036a0
        /*0544*/ 	.word	0x000000ff
        /*0548*/ 	.word	0x00000000
        /*054c*/ 	.short	0x010a
        /*054e*/ 	.byte	0x05
	.zero		1


	//   ....[70]....
        /*0550*/ 	.word	0x00003730
        /*0554*/ 	.word	0x000000ff
        /*0558*/ 	.word	0x00000000
        /*055c*/ 	.short	0x010a
        /*055e*/ 	.byte	0x05
	.zero		1


	//   ....[71]....
        /*0560*/ 	.word	0x000037c0
        /*0564*/ 	.word	0x000000ff
        /*0568*/ 	.word	0x00000000
        /*056c*/ 	.short	0x010a
        /*056e*/ 	.byte	0x05
	.zero		1


	//   ....[72]....
        /*0570*/ 	.word	0x00003850
        /*0574*/ 	.word	0x000000ff
        /*0578*/ 	.word	0x00000000
        /*057c*/ 	.short	0x010a
        /*057e*/ 	.byte	0x07
	.zero		1


	//   ....[73]....
        /*0580*/ 	.word	0x00003cb0
        /*0584*/ 	.word	0x00000000
        /*0588*/ 	.word	0x000000a0
        /*058c*/ 	.short	0x010a
        /*058e*/ 	.byte	0xff
	.zero		1


	//   ....[74]....
        /*0590*/ 	.word	0x00003d70
        /*0594*/ 	.word	0x00000000
        /*0598*/ 	.word	0x00000000
        /*059c*/ 	.short	0x0101
        /*059e*/ 	.byte	0xff
	.zero		1


	//   ....[75]....
        /*05a0*/ 	.word	0x00004090
        /*05a4*/ 	.word	0x000000ff
        /*05a8*/ 	.word	0x00000098
        /*05ac*/ 	.short	0x010a
        /*05ae*/ 	.byte	0x07
	.zero		1


	//   ....[76]....
        /*05b0*/ 	.word	0x00004280
        /*05b4*/ 	.word	0x000000ff
        /*05b8*/ 	.word	0x00000080
        /*05bc*/ 	.short	0x010a
        /*05be*/ 	.byte	0x07
	.zero		1


	//   ....[77]....
        /*05c0*/ 	.word	0x00004450
        /*05c4*/ 	.word	0x000000ff
        /*05c8*/ 	.word	0x00000070
        /*05cc*/ 	.short	0x010b
        /*05ce*/ 	.byte	0x07
	.zero		1


	//   ....[78]....
        /*05d0*/ 	.word	0x000044c0
        /*05d4*/ 	.word	0x000000ff
        /*05d8*/ 	.word	0x00000000
        /*05dc*/ 	.short	0x0101
        /*05de*/ 	.byte	0x08
	.zero		1


	//   ....[79]....
        /*05e0*/ 	.word	0x000044f0
        /*05e4*/ 	.word	0x000000ff
        /*05e8*/ 	.word	0x00000088
        /*05ec*/ 	.short	0x010a
        /*05ee*/ 	.byte	0x07
	.zero		1


	//   ....[80]....
        /*05f0*/ 	.word	0x00004700
        /*05f4*/ 	.word	0x000000ff
        /*05f8*/ 	.word	0x00000078
        /*05fc*/ 	.short	0x010b
        /*05fe*/ 	.byte	0x07
	.zero		1


	//   ....[81]....
        /*0600*/ 	.word	0x00004720
        /*0604*/ 	.word	0x000000ff
        /*0608*/ 	.word	0x00000000
        /*060c*/ 	.short	0x0101
        /*060e*/ 	.byte	0x0d
	.zero		1


	//   ....[82]....
        /*0610*/ 	.word	0x00004750
        /*0614*/ 	.word	0x000000ff
        /*0618*/ 	.word	0x00000080
        /*061c*/ 	.short	0x010a
        /*061e*/ 	.byte	0x07
	.zero		1


	//   ....[83]....
        /*0620*/ 	.word	0x00004790
        /*0624*/ 	.word	0x00000000
        /*0628*/ 	.word	0x00000088
        /*062c*/ 	.short	0x010a
        /*062e*/ 	.byte	0xff
	.zero		1


	//   ....[84]....
        /*0630*/ 	.word	0x00004ad0
        /*0634*/ 	.word	0x00000000
        /*0638*/ 	.word	0x000000a0
        /*063c*/ 	.short	0x010a
        /*063e*/ 	.byte	0xff
	.zero		1


	//   ....[85]....
        /*0640*/ 	.word	0x00004be0
        /*0644*/ 	.word	0x00000000
        /*0648*/ 	.word	0x00000000
        /*064c*/ 	.short	0x0101
        /*064e*/ 	.byte	0xff
	.zero		1


	//   ....[86]....
        /*0650*/ 	.word	0x00005630
        /*0654*/ 	.word	0x00000000
        /*0658*/ 	.word	0x00000070
        /*065c*/ 	.short	0x010a
        /*065e*/ 	.byte	0xff
	.zero		1


	//   ....[87]....
        /*0660*/ 	.word	0x000056a0
        /*0664*/ 	.word	0x00000071
        /*0668*/ 	.word	0x000000c0
        /*066c*/ 	.short	0x010a
        /*066e*/ 	.byte	0xff
	.zero		1


	//   ....[88]....
        /*0670*/ 	.word	0x00005780
        /*0674*/ 	.word	0x00000000
        /*0678*/ 	.word	0x00000070
        /*067c*/ 	.short	0x010a
        /*067e*/ 	.byte	0xff
	.zero		1


	//   ....[89]....
        /*0680*/ 	.word	0x000058c0
        /*0684*/ 	.word	0x00000000
        /*0688*/ 	.word	0x00000000
        /*068c*/ 	.short	0x0101
        /*068e*/ 	.byte	0xff
	.zero		1


	//   ....[90]....
        /*0690*/ 	.word	0x00005920
        /*0694*/ 	.word	0x00000071
        /*0698*/ 	.word	0x000000c0
        /*069c*/ 	.short	0x010a
        /*069e*/ 	.byte	0xff
	.zero		1


	//   ....[91]....
        /*06a0*/ 	.word	0x00006470
        /*06a4*/ 	.word	0x00000020
        /*06a8*/ 	.word	0x00000070
        /*06ac*/ 	.short	0x010a
        /*06ae*/ 	.byte	0xff
	.zero		1


	//   ....[92]....
        /*06b0*/ 	.word	0x00006530
        /*06b4*/ 	.word	0x00000020
        /*06b8*/ 	.word	0x00000070
        /*06bc*/ 	.short	0x010a
        /*06be*/ 	.byte	0xff
	.zero		1


	//   ....[93]....
        /*06c0*/ 	.word	0x00006650
        /*06c4*/ 	.word	0x00000003
        /*06c8*/ 	.word	0x00000000
        /*06cc*/ 	.short	0x0101
        /*06ce*/ 	.byte	0xff
	.zero		1


	//   ....[94]....
        /*06d0*/ 	.word	0x00006a90
        /*06d4*/ 	.word	0x000000ff
        /*06d8*/ 	.word	0x00000000
        /*06dc*/ 	.short	0x0101
        /*06de*/ 	.byte	0x05
	.zero		1


	//   ....[95]....
        /*06e0*/ 	.word	0x000072d0
        /*06e4*/ 	.word	0x00000003
        /*06e8*/ 	.word	0x00000110
        /*06ec*/ 	.short	0x010a
        /*06ee*/ 	.byte	0xff
	.zero		1


	//   ....[96]....
        /*06f0*/ 	.word	0x00007330
        /*06f4*/ 	.word	0x00000002
        /*06f8*/ 	.word	0x00000038
        /*06fc*/ 	.short	0x010a
        /*06fe*/ 	.byte	0xff
	.zero		1


	//   ....[97]....
        /*0700*/ 	.word	0x00007390
        /*0704*/ 	.word	0x00000002
        /*0708*/ 	.word	0x00000038
        /*070c*/ 	.short	0x010a
        /*070e*/ 	.byte	0xff
	.zero		1


	//   ....[98]....
        /*0710*/ 	.word	0x000073e0
        /*0714*/ 	.word	0x00000002
        /*0718*/ 	.word	0x000000a0
        /*071c*/ 	.short	0x010a
        /*071e*/ 	.byte	0xff
	.zero		1


	//   ....[99]....
        /*0720*/ 	.word	0x00007440
        /*0724*/ 	.word	0x00000000
        /*0728*/ 	.word	0x00000000
        /*072c*/ 	.short	0x010a
        /*072e*/ 	.byte	0xff
	.zero		1


	//   ....[100]....
        /*0730*/ 	.word	0x000074a0
        /*0734*/ 	.word	0x00000000
        /*0738*/ 	.word	0x00000000
        /*073c*/ 	.short	0x010a
        /*073e*/ 	.byte	0xff
	.zero		1


	//   ....[101]....
        /*0740*/ 	.word	0x00007500
        /*0744*/ 	.word	0x00000000
        /*0748*/ 	.word	0x00000000
        /*074c*/ 	.short	0x010a
        /*074e*/ 	.byte	0xff
	.zero		1


	//   ....[102]....
        /*0750*/ 	.word	0x00007560
        /*0754*/ 	.word	0x00000000
        /*0758*/ 	.word	0x00000000
        /*075c*/ 	.short	0x010a
        /*075e*/ 	.byte	0xff
	.zero		1


	//   ....[103]....
        /*0760*/ 	.word	0x000075c0
        /*0764*/ 	.word	0x00000000
        /*0768*/ 	.word	0x00000000
        /*076c*/ 	.short	0x010a
        /*076e*/ 	.byte	0xff
	.zero		1


	//   ....[104]....
        /*0770*/ 	.word	0x00007620
        /*0774*/ 	.word	0x00000000
        /*0778*/ 	.word	0x00000000
        /*077c*/ 	.short	0x010a
        /*077e*/ 	.byte	0xff
	.zero		1


	//   ....[105]....
        /*0780*/ 	.word	0x00007670
        /*0784*/ 	.word	0x00000000
        /*0788*/ 	.word	0x00000100
        /*078c*/ 	.short	0x010a
        /*078e*/ 	.byte	0xff
	.zero		1


	//   ....[106]....
        /*0790*/ 	.word	0x000076d0
        /*0794*/ 	.word	0x00000000
        /*0798*/ 	.word	0x000000b0
        /*079c*/ 	.short	0x010a
        /*079e*/ 	.byte	0xff
	.zero		1


	//   ....[107]....
        /*07a0*/ 	.word	0x00007720
        /*07a4*/ 	.word	0x00000000
        /*07a8*/ 	.word	0x000000a0
        /*07ac*/ 	.short	0x010a
        /*07ae*/ 	.byte	0xff
	.zero		1


	//   ....[108]....
        /*07b0*/ 	.word	0x00007780
        /*07b4*/ 	.word	0x00000000
        /*07b8*/ 	.word	0x000000b0
        /*07bc*/ 	.short	0x010a
        /*07be*/ 	.byte	0xff
	.zero		1


	//   ....[109]....
        /*07c0*/ 	.word	0x000077d0
        /*07c4*/ 	.word	0x00000000
        /*07c8*/ 	.word	0x000000a0
        /*07cc*/ 	.short	0x010a
        /*07ce*/ 	.byte	0xff
	.zero		1


	//   ....[110]....
        /*07d0*/ 	.word	0x00007830
        /*07d4*/ 	.word	0x00000003
        /*07d8*/ 	.word	0x000000e0
        /*07dc*/ 	.short	0x010a
        /*07de*/ 	.byte	0xff
	.zero		1


	//   ....[111]....
        /*07e0*/ 	.word	0x00007890
        /*07e4*/ 	.word	0x00000000
        /*07e8*/ 	.word	0x00000000
        /*07ec*/ 	.short	0x010a
        /*07ee*/ 	.byte	0xff
	.zero		1


	//   ....[112]....
        /*07f0*/ 	.word	0x000078f0
        /*07f4*/ 	.word	0x00000000
        /*07f8*/ 	.word	0x00000000
        /*07fc*/ 	.short	0x010a
        /*07fe*/ 	.byte	0xff
	.zero		1


	//   ....[113]....
        /*0800*/ 	.word	0x00007950
        /*0804*/ 	.word	0x00000000
        /*0808*/ 	.word	0x00000000
        /*080c*/ 	.short	0x010a
        /*080e*/ 	.byte	0xff
	.zero		1


	//   ....[114]....
        /*0810*/ 	.word	0x000079b0
        /*0814*/ 	.word	0x00000000
        /*0818*/ 	.word	0x00000000
        /*081c*/ 	.short	0x010a
        /*081e*/ 	.byte	0xff
	.zero		1


	//   ....[115]....
        /*0820*/ 	.word	0x00007a10
        /*0824*/ 	.word	0x00000000
        /*0828*/ 	.word	0x00000000
        /*082c*/ 	.short	0x010a
        /*082e*/ 	.byte	0xff
	.zero		1


	//   ....[116]....
        /*0830*/ 	.word	0x00007a60
        /*0834*/ 	.word	0x00000000
        /*0838*/ 	.word	0x000000a0
        /*083c*/ 	.short	0x010a
        /*083e*/ 	.byte	0xff
	.zero		1


	//   ....[117]....
        /*0840*/ 	.word	0x00007ac0
        /*0844*/ 	.word	0x00000000
        /*0848*/ 	.word	0x00000098
        /*084c*/ 	.short	0x010a
        /*084e*/ 	.byte	0xff
	.zero		1


	//   ....[118]....
        /*0850*/ 	.word	0x00007b20
        /*0854*/ 	.word	0x00000003
        /*0858*/ 	.word	0x00000080
        /*085c*/ 	.short	0x010a
        /*085e*/ 	.byte	0xff
	.zero		1


	//   ....[119]....
        /*0860*/ 	.word	0x00007b80
        /*0864*/ 	.word	0x00000003
        /*0868*/ 	.word	0x00000088
        /*086c*/ 	.short	0x010a
        /*086e*/ 	.byte	0xff
	.zero		1


	//   ....[120]....
        /*0870*/ 	.word	0x00007be0
        /*0874*/ 	.word	0x00000000
        /*0878*/ 	.word	0x00000080
        /*087c*/ 	.short	0x010a
        /*087e*/ 	.byte	0xff
	.zero		1


	//   ....[121]....
        /*0880*/ 	.word	0x00007c30
        /*0884*/ 	.word	0x00000000
        /*0888*/ 	.word	0x000000a0
        /*088c*/ 	.short	0x010a
        /*088e*/ 	.byte	0xff
	.zero		1


	//   ....[122]....
        /*0890*/ 	.word	0x00007c80
        /*0894*/ 	.word	0x00000000
        /*0898*/ 	.word	0x00000070
        /*089c*/ 	.short	0x010a
        /*089e*/ 	.byte	0xff
	.zero		1


	//   ....[123]....
        /*08a0*/ 	.word	0x00007cd0
        /*08a4*/ 	.word	0x00000071
        /*08a8*/ 	.word	0x000000c0
        /*08ac*/ 	.short	0x010a
        /*08ae*/ 	.byte	0xff
	.zero		1


	//   ....[124]....
        /*08b0*/ 	.word	0x00007d20
        /*08b4*/ 	.word	0x00000020
        /*08b8*/ 	.word	0x00000070
        /*08bc*/ 	.short	0x010a
        /*08be*/ 	.byte	0xff
	.zero		1


	//----- nvinfo : EIATTR_NUM_MBARRIERS
	.align		4
.L_47:
        /*08c0*/ 	.byte	0x03, 0x38
        /*08c2*/ 	.short	0x0024


	//----- nvinfo : EIATTR_EXIT_INSTR_OFFSETS
	.align		4
        /*08c4*/ 	.byte	0x04, 0x1c
        /*08c6*/ 	.short	(.L_49 - .L_48)


	//   ....[0]....
.L_48:
        /*08c8*/ 	.word	0x000026e0


	//   ....[1]....
        /*08cc*/ 	.word	0x00002bd0


	//   ....[2]....
        /*08d0*/ 	.word	0x00002c30


	//   ....[3]....
        /*08d4*/ 	.word	0x00003ab0


	//   ....[4]....
        /*08d8*/ 	.word	0x000047c0


	//   ....[5]....
        /*08dc*/ 	.word	0x00004800


	//   ....[6]....
        /*08e0*/ 	.word	0x000072c0


	//----- nvinfo : EIATTR_MAX_THREADS
	.align		4
.L_49:
        /*08e4*/ 	.byte	0x04, 0x05
        /*08e6*/ 	.short	(.L_51 - .L_50)
.L_50:
        /*08e8*/ 	.word	0x00000100
        /*08ec*/ 	.word	0x00000001
        /*08f0*/ 	.word	0x00000001


	//----- nvinfo : EIATTR_CRS_STACK_SIZE
	.align		4
.L_51:
        /*08f4*/ 	.byte	0x04, 0x1e
        /*08f6*/ 	.short	(.L_53 - .L_52)
.L_52:
        /*08f8*/ 	.word	0x00000000


	//----- nvinfo : EIATTR_CBANK_PARAM_SIZE
	.align		4
.L_53:
        /*08fc*/ 	.byte	0x03, 0x19
        /*08fe*/ 	.short	0x0800


	//----- nvinfo : EIATTR_PARAM_CBANK
	.align		4
        /*0900*/ 	.byte	0x04, 0x0a
        /*0902*/ 	.short	(.L_55 - .L_54)
	.align		4
.L_54:
        /*0904*/ 	.word	index@(.nv.constant0._ZN7cutlass13device_kernelINS_4gemm6kernel13GemmUniversalIN4cute5tupleIJiiiiEEENS1_10collective13CollectiveMmaINS1_35MainloopSm100TmaUmmaWarpSpecializedILi7ELi2ELi4ENS5_IJNS4_1CILi1EEESB_SB_EEEEENS5_IJNSA_ILi64EEENSA_ILi128EEESE_EEENS_12float_e5m2_tENS5_IJlSB_lEEESH_SI_NS4_8TiledMMAINS4_8MMA_AtomIJNS4_10MMA_TraitsINS4_19SM100_MMA_F8F6F4_SSEJSH_SH_fSE_SF_NS4_17integral_constantINS4_4UMMA5MajorELSP_0EEESQ_NSN_INSO_7ScaleInELSR_0EEESS_EEEEEENS4_6LayoutISC_NS5_IJNSA_ILi0EEESW_SW_EEEEENS5_IJNS4_10UnderscoreESZ_SZ_EEEEENS4_13SM90_TMA_LOADENS4_14ComposedLayoutINS4_7SwizzleILi2ELi4ELi3EEENS4_18smem_ptr_flag_bitsILi8EEENSV_INS5_IJNSA_ILi8EEESE_EEENS5_IJSE_SB_EEEEEEEvNS4_8identityES12_S1C_vS1D_EENS_8epilogue10collective18CollectiveEpilogueINS1F_23Sm100TmaWarpSpecializedILi2ELi2ELi32ELb0ELb0EEEJSG_NS5_IJNSV_ISE_SB_EES1K_EEESH_SI_SH_SI_NS1F_6fusion15FusionCallbacksIS1J_NS1M_17LinearCombinationISH_fSH_fLNS_15FloatRoundStyleE2EEESG_S1L_JEEENS4_5SM1004TMEM4LOAD26SM100_TMEM_LOAD_16dp32b32xES12_S1C_NS4_39AutoVectorizingCopyWithAssumedAlignmentILi128EEENS4_14SM90_TMA_STOREES1C_S1X_S1X_EEEvvEEEEvNT_6ParamsE)
        /*0908*/ 	.short	0x0380
        /*090a*/ 	.short	0x0800


	//----- nvinfo : EIATTR_SW_WAR
	.align		4
.L_55:
        /*090c*/ 	.byte	0x04, 0x36
        /*090e*/ 	.short	(.L_57 - .L_56)
.L_56:
        /*0910*/ 	.word	0x00000008
.L_57:


//--------------------- .nv.callgraph             --------------------------
	.section	.nv.callgraph,"",@"SHT_CUDA_CALLGRAPH"
	.align	4
	.sectionentsize	8
	.align		4
        /*0000*/ 	.word	0x00000000
	.align		4
        /*0004*/ 	.word	0xffffffff
	.align		4
        /*0008*/ 	.word	index@(_ZN7cutlass13device_kernelINS_4gemm6kernel13GemmUniversalIN4cute5tupleIJiiiiEEENS1_10collective13CollectiveMmaINS1_35MainloopSm100TmaUmmaWarpSpecializedILi7ELi2ELi4ENS5_IJNS4_1CILi1EEESB_SB_EEEEENS5_IJNSA_ILi64EEENSA_ILi128EEESE_EEENS_12float_e5m2_tENS5_IJlSB_lEEESH_SI_NS4_8TiledMMAINS4_8MMA_AtomIJNS4_10MMA_TraitsINS4_19SM100_MMA_F8F6F4_SSEJSH_SH_fSE_SF_NS4_17integral_constantINS4_4UMMA5MajorELSP_0EEESQ_NSN_INSO_7ScaleInELSR_0EEESS_EEEEEENS4_6LayoutISC_NS5_IJNSA_ILi0EEESW_SW_EEEEENS5_IJNS4_10UnderscoreESZ_SZ_EEEEENS4_13SM90_TMA_LOADENS4_14ComposedLayoutINS4_7SwizzleILi2ELi4ELi3EEENS4_18smem_ptr_flag_bitsILi8EEENSV_INS5_IJNSA_ILi8EEESE_EEENS5_IJSE_SB_EEEEEEEvNS4_8identityES12_S1C_vS1D_EENS_8epilogue10collective18CollectiveEpilogueINS1F_23Sm100TmaWarpSpecializedILi2ELi2ELi32ELb0ELb0EEEJSG_NS5_IJNSV_ISE_SB_EES1K_EEESH_SI_SH_SI_NS1F_6fusion15FusionCallbacksIS1J_NS1M_17LinearCombinationISH_fSH_fLNS_15FloatRoundStyleE2EEESG_S1L_JEEENS4_5SM1004TMEM4LOAD26SM100_TMEM_LOAD_16dp32b32xES12_S1C_NS4_39AutoVectorizingCopyWithAssumedAlignmentILi128EEENS4_14SM90_TMA_STOREES1C_S1X_S1X_EEEvvEEEEvNT_6ParamsE)
	.align		4
        /*000c*/ 	.word	index@(__assertfail)
	.align		4
        /*0010*/ 	.word	0x00000000
	.align		4
        /*0014*/ 	.word	0xfffffffe
	.align		4
        /*0018*/ 	.word	0x00000000
	.align		4
        /*001c*/ 	.word	0xfffffffd
	.align		4
        /*0020*/ 	.word	0x00000000
	.align		4
        /*0024*/ 	.word	0xfffffffc


//--------------------- .nv.constant4             --------------------------
	.section	.nv.constant4,"a",@progbits
	.align	8
	.align		8
.nv.constant4:
        /*0000*/ 	.dword	__assertfail
	.align		8
        /*0008*/ 	.dword	__unnamed_1
	.align		8
        /*0010*/ 	.dword	__unnamed_2
	.align		8
        /*0018*/ 	.dword	_ZN40_INTERNAL_b225f881_4_k_cu_a4ea9ba8_273294cuda3std3__45__cpo5beginE
	.align		8
        /*0020*/ 	.dword	_ZN40_INTERNAL_b225f881_4_k_cu_a4ea9ba8_273294cuda3std3__45__cpo3endE
	.align		8
        /*0028*/ 	.dword	_ZN40_INTERNAL_b225f881_4_k_cu_a4ea9ba8_273294cuda3std3__45__cpo6cbeginE
	.align		8
        /*0030*/ 	.dword	_ZN40_INTERNAL_b225f881_4_k_cu_a4ea9ba8_273294cuda3std3__45__cpo4cendE
	.align		8
        /*0038*/ 	.dword	_ZN40_INTERNAL_b225f881_4_k_cu_a4ea9ba8_273294cuda3std3__442_GLOBAL__N__b225f881_4_k_cu_a4ea9ba8_273296ignoreE
	.align		8
        /*0040*/ 	.dword	_ZN40_INTERNAL_b225f881_4_k_cu_a4ea9ba8_273294cuda3std3__419piecewise_constructE
	.align		8
        /*0048*/ 	.dword	_ZN40_INTERNAL_b225f881_4_k_cu_a4ea9ba8_273294cuda3std3__48in_placeE
	.align		8
        /*0050*/ 	.dword	_ZN40_INTERNAL_b225f881_4_k_cu_a4ea9ba8_273294cuda3std6ranges3__45__cpo4swapE
	.align		8
        /*0058*/ 	.dword	_ZN40_INTERNAL_b225f881_4_k_cu_a4ea9ba8_273294cuda3std6ranges3__45__cpo9iter_moveE
	.align		8
        /*0060*/ 	.dword	_ZN40_INTERNAL_b225f881_4_k_cu_a4ea9ba8_273294cute7productE
	.align		8
        /*0068*/ 	.dword	_ZN40_INTERNAL_b225f881_4_k_cu_a4ea9ba8_273294cute1_E
	.align		8
        /*0070*/ 	.dword	$str$25
	.align		8
        /*0078*/ 	.dword	$str$26
	.align		8
        /*0080*/ 	.dword	$str$27
	.align		8
        /*0088*/ 	.dword	$str$28


//--------------------- .text._ZN7cutlass13device_kernelINS_4gemm6kernel13GemmUniversalIN4cute5tupleIJiiiiEEENS1_10collective13CollectiveMmaINS1_35MainloopSm100TmaUmmaWarpSpecializedILi7ELi2ELi4ENS5_IJNS4_1CILi1EEESB_SB_EEEEENS5_IJNSA_ILi64EEENSA_ILi128EEESE_EEENS_12float_e5m2_tENS5_IJlSB_lEEESH_SI_NS4_8TiledMMAINS4_8MMA_AtomIJNS4_10MMA_TraitsINS4_19SM100_MMA_F8F6F4_SSEJSH_SH_fSE_SF_NS4_17integral_constantINS4_4UMMA5MajorELSP_0EEESQ_NSN_INSO_7ScaleInELSR_0EEESS_EEEEEENS4_6LayoutISC_NS5_IJNSA_ILi0EEESW_SW_EEEEENS5_IJNS4_10UnderscoreESZ_SZ_EEEEENS4_13SM90_TMA_LOADENS4_14ComposedLayoutINS4_7SwizzleILi2ELi4ELi3EEENS4_18smem_ptr_flag_bitsILi8EEENSV_INS5_IJNSA_ILi8EEESE_EEENS5_IJSE_SB_EEEEEEEvNS4_8identityES12_S1C_vS1D_EENS_8epilogue10collective18CollectiveEpilogueINS1F_23Sm100TmaWarpSpecializedILi2ELi2ELi32ELb0ELb0EEEJSG_NS5_IJNSV_ISE_SB_EES1K_EEESH_SI_SH_SI_NS1F_6fusion15FusionCallbacksIS1J_NS1M_17LinearCombinationISH_fSH_fLNS_15FloatRoundStyleE2EEESG_S1L_JEEENS4_5SM1004TMEM4LOAD26SM100_TMEM_LOAD_16dp32b32xES12_S1C_NS4_39AutoVectorizingCopyWithAssumedAlignmentILi128EEENS4_14SM90_TMA_STOREES1C_S1X_S1X_EEEvvEEEEvNT_6ParamsE --------------------------
	.section	.text._ZN7cutlass13device_kernelINS_4gemm6kernel13GemmUniversalIN4cute5tupleIJiiiiEEENS1_10collective13CollectiveMmaINS1_35MainloopSm100TmaUmmaWarpSpecializedILi7ELi2ELi4ENS5_IJNS4_1CILi1EEESB_SB_EEEEENS5_IJNSA_ILi64EEENSA_ILi128EEESE_EEENS_12float_e5m2_tENS5_IJlSB_lEEESH_SI_NS4_8TiledMMAINS4_8MMA_AtomIJNS4_10MMA_TraitsINS4_19SM100_MMA_F8F6F4_SSEJSH_SH_fSE_SF_NS4_17integral_constantINS4_4UMMA5MajorELSP_0EEESQ_NSN_INSO_7ScaleInELSR_0EEESS_EEEEEENS4_6LayoutISC_NS5_IJNSA_ILi0EEESW_SW_EEEEENS5_IJNS4_10UnderscoreESZ_SZ_EEEEENS4_13SM90_TMA_LOADENS4_14ComposedLayoutINS4_7SwizzleILi2ELi4ELi3EEENS4_18smem_ptr_flag_bitsILi8EEENSV_INS5_IJNSA_ILi8EEESE_EEENS5_IJSE_SB_EEEEEEEvNS4_8identityES12_S1C_vS1D_EENS_8epilogue10collective18CollectiveEpilogueINS1F_23Sm100TmaWarpSpecializedILi2ELi2ELi32ELb0ELb0EEEJSG_NS5_IJNSV_ISE_SB_EES1K_EEESH_SI_SH_SI_NS1F_6fusion15FusionCallbacksIS1J_NS1M_17LinearCombinationISH_fSH_fLNS_15FloatRoundStyleE2EEESG_S1L_JEEENS4_5SM1004TMEM4LOAD26SM100_TMEM_LOAD_16dp32b32xES12_S1C_NS4_39AutoVectorizingCopyWithAssumedAlignmentILi128EEENS4_14SM90_TMA_STOREES1C_S1X_S1X_EEEvvEEEEvNT_6ParamsE,"ax",@progbits
	.align	128
.text._ZN7cutlass13device_kernelINS_4gemm6kernel13GemmUniversalIN4cute5tupleIJiiiiEEENS1_10collective13CollectiveMmaINS1_35MainloopSm100TmaUmmaWarpSpecializedILi7ELi2ELi4ENS5_IJNS4_1CILi1EEESB_SB_EEEEENS5_IJNSA_ILi64EEENSA_ILi128EEESE_EEENS_12float_e5m2_tENS5_IJlSB_lEEESH_SI_NS4_8TiledMMAINS4_8MMA_AtomIJNS4_10MMA_TraitsINS4_19SM100_MMA_F8F6F4_SSEJSH_SH_fSE_SF_NS4_17integral_constantINS4_4UMMA5MajorELSP_0EEESQ_NSN_INSO_7ScaleInELSR_0EEESS_EEEEEENS4_6LayoutISC_NS5_IJNSA_ILi0EEESW_SW_EEEEENS5_IJNS4_10UnderscoreESZ_SZ_EEEEENS4_13SM90_TMA_LOADENS4_14ComposedLayoutINS4_7SwizzleILi2ELi4ELi3EEENS4_18smem_ptr_flag_bitsILi8EEENSV_INS5_IJNSA_ILi8EEESE_EEENS5_IJSE_SB_EEEEEEEvNS4_8identityES12_S1C_vS1D_EENS_8epilogue10collective18CollectiveEpilogueINS1F_23Sm100TmaWarpSpecializedILi2ELi2ELi32ELb0ELb0EEEJSG_NS5_IJNSV_ISE_SB_EES1K_EEESH_SI_SH_SI_NS1F_6fusion15FusionCallbacksIS1J_NS1M_17LinearCombinationISH_fSH_fLNS_15FloatRoundStyleE2EEESG_S1L_JEEENS4_5SM1004TMEM4LOAD26SM100_TMEM_LOAD_16dp32b32xES12_S1C_NS4_39AutoVectorizingCopyWithAssumedAlignmentILi128EEENS4_14SM90_TMA_STOREES1C_S1X_S1X_EEEvvEEEEvNT_6ParamsE:
        .type           _ZN7cutlass13device_kernelINS_4gemm6kernel13GemmUniversalIN4cute5tupleIJiiiiEEENS1_10collective13CollectiveMmaINS1_35MainloopSm100TmaUmmaWarpSpecializedILi7ELi2ELi4ENS5_IJNS4_1CILi1EEESB_SB_EEEEENS5_IJNSA_ILi64EEENSA_ILi128EEESE_EEENS_12float_e5m2_tENS5_IJlSB_lEEESH_SI_NS4_8TiledMMAINS4_8MMA_AtomIJNS4_10MMA_TraitsINS4_19SM100_MMA_F8F6F4_SSEJSH_SH_fSE_SF_NS4_17integral_constantINS4_4UMMA5MajorELSP_0EEESQ_NSN_INSO_7ScaleInELSR_0EEESS_EEEEEENS4_6LayoutISC_NS5_IJNSA_ILi0EEESW_SW_EEEEENS5_IJNS4_10UnderscoreESZ_SZ_EEEEENS4_13SM90_TMA_LOADENS4_14ComposedLayoutINS4_7SwizzleILi2ELi4ELi3EEENS4_18smem_ptr_flag_bitsILi8EEENSV_INS5_IJNSA_ILi8EEESE_EEENS5_IJSE_SB_EEEEEEEvNS4_8identityES12_S1C_vS1D_EENS_8epilogue10collective18CollectiveEpilogueINS1F_23Sm100TmaWarpSpecializedILi2ELi2ELi32ELb0ELb0EEEJSG_NS5_IJNSV_ISE_SB_EES1K_EEESH_SI_SH_SI_NS1F_6fusion15FusionCallbacksIS1J_NS1M_17LinearCombinationISH_fSH_fLNS_15FloatRoundStyleE2EEESG_S1L_JEEENS4_5SM1004TMEM4LOAD26SM100_TMEM_LOAD_16dp32b32xES12_S1C_NS4_39AutoVectorizingCopyWithAssumedAlignmentILi128EEENS4_14SM90_TMA_STOREES1C_S1X_S1X_EEEvvEEEEvNT_6ParamsE,@function
        .size           _ZN7cutlass13device_kernelINS_4gemm6kernel13GemmUniversalIN4cute5tupleIJiiiiEEENS1_10collective13CollectiveMmaINS1_35MainloopSm100TmaUmmaWarpSpecializedILi7ELi2ELi4ENS5_IJNS4_1CILi1EEESB_SB_EEEEENS5_IJNSA_ILi64EEENSA_ILi128EEESE_EEENS_12float_e5m2_tENS5_IJlSB_lEEESH_SI_NS4_8TiledMMAINS4_8MMA_AtomIJNS4_10MMA_TraitsINS4_19SM100_MMA_F8F6F4_SSEJSH_SH_fSE_SF_NS4_17integral_constantINS4_4UMMA5MajorELSP_0EEESQ_NSN_INSO_7ScaleInELSR_0EEESS_EEEEEENS4_6LayoutISC_NS5_IJNSA_ILi0EEESW_SW_EEEEENS5_IJNS4_10UnderscoreESZ_SZ_EEEEENS4_13SM90_TMA_LOADENS4_14ComposedLayoutINS4_7SwizzleILi2ELi4ELi3EEENS4_18smem_ptr_flag_bitsILi8EEENSV_INS5_IJNSA_ILi8EEESE_EEENS5_IJSE_SB_EEEEEEEvNS4_8identityES12_S1C_vS1D_EENS_8epilogue10collective18CollectiveEpilogueINS1F_23Sm100TmaWarpSpecializedILi2ELi2ELi32ELb0ELb0EEEJSG_NS5_IJNSV_ISE_SB_EES1K_EEESH_SI_SH_SI_NS1F_6fusion15FusionCallbacksIS1J_NS1M_17LinearCombinationISH_fSH_fLNS_15FloatRoundStyleE2EEESG_S1L_JEEENS4_5SM1004TMEM4LOAD26SM100_TMEM_LOAD_16dp32b32xES12_S1C_NS4_39AutoVectorizingCopyWithAssumedAlignmentILi128EEENS4_14SM90_TMA_STOREES1C_S1X_S1X_EEEvvEEEEvNT_6ParamsE,(.L_x_151 - _ZN7cutlass13device_kernelINS_4gemm6kernel13GemmUniversalIN4cute5tupleIJiiiiEEENS1_10collective13CollectiveMmaINS1_35MainloopSm100TmaUmmaWarpSpecializedILi7ELi2ELi4ENS5_IJNS4_1CILi1EEESB_SB_EEEEENS5_IJNSA_ILi64EEENSA_ILi128EEESE_EEENS_12float_e5m2_tENS5_IJlSB_lEEESH_SI_NS4_8TiledMMAINS4_8MMA_AtomIJNS4_10MMA_TraitsINS4_19SM100_MMA_F8F6F4_SSEJSH_SH_fSE_SF_NS4_17integral_constantINS4_4UMMA5MajorELSP_0EEESQ_NSN_INSO_7ScaleInELSR_0EEESS_EEEEEENS4_6LayoutISC_NS5_IJNSA_ILi0EEESW_SW_EEEEENS5_IJNS4_10UnderscoreESZ_SZ_EEEEENS4_13SM90_TMA_LOADENS4_14ComposedLayoutINS4_7SwizzleILi2ELi4ELi3EEENS4_18smem_ptr_flag_bitsILi8EEENSV_INS5_IJNSA_ILi8EEESE_EEENS5_IJSE_SB_EEEEEEEvNS4_8identityES12_S1C_vS1D_EENS_8epilogue10collective18CollectiveEpilogueINS1F_23Sm100TmaWarpSpecializedILi2ELi2ELi32ELb0ELb0EEEJSG_NS5_IJNSV_ISE_SB_EES1K_EEESH_SI_SH_SI_NS1F_6fusion15FusionCallbacksIS1J_NS1M_17LinearCombinationISH_fSH_fLNS_15FloatRoundStyleE2EEESG_S1L_JEEENS4_5SM1004TMEM4LOAD26SM100_TMEM_LOAD_16dp32b32xES12_S1C_NS4_39AutoVectorizingCopyWithAssumedAlignmentILi128EEENS4_14SM90_TMA_STOREES1C_S1X_S1X_EEEvvEEEEvNT_6ParamsE)
        .other          _ZN7cutlass13device_kernelINS_4gemm6kernel13GemmUniversalIN4cute5tupleIJiiiiEEENS1_10collective13CollectiveMmaINS1_35MainloopSm100TmaUmmaWarpSpecializedILi7ELi2ELi4ENS5_IJNS4_1CILi1EEESB_SB_EEEEENS5_IJNSA_ILi64EEENSA_ILi128EEESE_EEENS_12float_e5m2_tENS5_IJlSB_lEEESH_SI_NS4_8TiledMMAINS4_8MMA_AtomIJNS4_10MMA_TraitsINS4_19SM100_MMA_F8F6F4_SSEJSH_SH_fSE_SF_NS4_17integral_constantINS4_4UMMA5MajorELSP_0EEESQ_NSN_INSO_7ScaleInELSR_0EEESS_EEEEEENS4_6LayoutISC_NS5_IJNSA_ILi0EEESW_SW_EEEEENS5_IJNS4_10UnderscoreESZ_SZ_EEEEENS4_13SM90_TMA_LOADENS4_14ComposedLayoutINS4_7SwizzleILi2ELi4ELi3EEENS4_18smem_ptr_flag_bitsILi8EEENSV_INS5_IJNSA_ILi8EEESE_EEENS5_IJSE_SB_EEEEEEEvNS4_8identityES12_S1C_vS1D_EENS_8epilogue10collective18CollectiveEpilogueINS1F_23Sm100TmaWarpSpecializedILi2ELi2ELi32ELb0ELb0EEEJSG_NS5_IJNSV_ISE_SB_EES1K_EEESH_SI_SH_SI_NS1F_6fusion15FusionCallbacksIS1J_NS1M_17LinearCombinationISH_fSH_fLNS_15FloatRoundStyleE2EEESG_S1L_JEEENS4_5SM1004TMEM4LOAD26SM100_TMEM_LOAD_16dp32b32xES12_S1C_NS4_39AutoVectorizingCopyWithAssumedAlignmentILi128EEENS4_14SM90_TMA_STOREES1C_S1X_S1X_EEEvvEEEEvNT_6ParamsE,@"STO_CUDA_ENTRY STV_DEFAULT"
_ZN7cutlass13device_kernelINS_4gemm6kernel13GemmUniversalIN4cute5tupleIJiiiiEEENS1_10collective13CollectiveMmaINS1_35MainloopSm100TmaUmmaWarpSpecializedILi7ELi2ELi4ENS5_IJNS4_1CILi1EEESB_SB_EEEEENS5_IJNSA_ILi64EEENSA_ILi128EEESE_EEENS_12float_e5m2_tENS5_IJlSB_lEEESH_SI_NS4_8TiledMMAINS4_8MMA_AtomIJNS4_10MMA_TraitsINS4_19SM100_MMA_F8F6F4_SSEJSH_SH_fSE_SF_NS4_17integral_constantINS4_4UMMA5MajorELSP_0EEESQ_NSN_INSO_7ScaleInELSR_0EEESS_EEEEEENS4_6LayoutISC_NS5_IJNSA_ILi0EEESW_SW_EEEEENS5_IJNS4_10UnderscoreESZ_SZ_EEEEENS4_13SM90_TMA_LOADENS4_14ComposedLayoutINS4_7SwizzleILi2ELi4ELi3EEENS4_18smem_ptr_flag_bitsILi8EEENSV_INS5_IJNSA_ILi8EEESE_EEENS5_IJSE_SB_EEEEEEEvNS4_8identityES12_S1C_vS1D_EENS_8epilogue10collective18CollectiveEpilogueINS1F_23Sm100TmaWarpSpecializedILi2ELi2ELi32ELb0ELb0EEEJSG_NS5_IJNSV_ISE_SB_EES1K_EEESH_SI_SH_SI_NS1F_6fusion15FusionCallbacksIS1J_NS1M_17LinearCombinationISH_fSH_fLNS_15FloatRoundStyleE2EEESG_S1L_JEEENS4_5SM1004TMEM4LOAD26SM100_TMEM_LOAD_16dp32b32xES12_S1C_NS4_39AutoVectorizingCopyWithAssumedAlignmentILi128EEENS4_14SM90_TMA_STOREES1C_S1X_S1X_EEEvvEEEEvNT_6ParamsE:
[----:B------:R-:W1:Y:S01]  /*0000*/  LDC R1, c[0x0][0x37c] ;  /* 0x0000df00ff017b82 */ /* 0x000e620000000800 */
[----:B------:R-:W2:Y:S01]  /*0010*/  S2R R108, SR_TID.X ;  /* 0x00000000006c7919 */ /* 0x000ea20000002100 */
[----:B------:R-:W3:Y:S01]  /*0020*/  LDCU.64 UR4, c[0x0][0x890] ;  /* 0x00011200ff0477ac */ /* 0x000ee20008000a00 */
[----:B------:R-:W-:Y:S02]  /*0030*/  PRMT R95, RZ, 0x7610, R95 ;  /* 0x00007610ff5f7816 */ /* 0x000fe4000000005f */
[----:B------:R-:W-:Y:S01]  /*0040*/  ELECT P5, URZ, PT ;  /* 0x0000000000ff782f */ /* 0x000fe200038a0000 */
[----:B------:R-:W4:Y:S01]  /*0050*/  LDCU.64 UR46, c[0x0][0x358] ;  /* 0x00006b00ff2e77ac */ /* 0x000f220008000a00 */
[----:B---3--:R-:W-:-:S04]  /*0060*/  UISETP.NE.U32.AND UP0, UPT, UR4, URZ, UPT ;  /* 0x000000ff0400728c */ /* 0x008fc8000bf05070 */
[----:B------:R-:W-:Y:S01]  /*0070*/  UISETP.NE.AND.EX UP0, UPT, UR5, URZ, UPT, UP0 ;  /* 0x000000ff0500728c */ /* 0x000fe2000bf05300 */
[----:B--2---:R-:W-:-:S05]  /*0080*/  SHF.R.U32.HI R101, RZ, 0x5, R108 ;  /* 0x00000005ff657819 */ /* 0x004fca000001166c */
[----:B------:R-:W2:Y:S02]  /*0090*/  SHFL.IDX PT, R0, R101, RZ, 0x1f ;  /* 0x00001fff65007589 */ /* 0x000ea400000e0000 */
[----:B--2---:R-:W-:Y:S01]  /*00a0*/  R2UR UR8, R0 ;  /* 0x00000000000872ca */ /* 0x004fe200000e0000 */
[----:B-1--4-:R-:W-:-:S14]  /*00b0*/  BRA.U UP0, `(.L_x_0) ;  /* 0x00000001002c7547 */ /* 0x012fdc000b800000 */
[----:B------:R-:W1:Y:S02]  /*00c0*/  LDCU.64 UR6, c[0x0][0x888] ;  /* 0x00011100ff0677ac */ /* 0x000e640008000a00 */
[----:B-1----:R-:W-:-:S04]  /*00d0*/  UISETP.NE.U32.AND UP0, UPT, UR6, URZ, UPT ;  /* 0x000000ff0600728c */ /* 0x002fc8000bf05070 */
[----:B------:R-:W-:-:S09]  /*00e0*/  UISETP.NE.AND.EX UP0, UPT, UR7, URZ, UPT, UP0 ;  /* 0x000000ff0700728c */ /* 0x000fd2000bf05300 */
[----:B------:R-:W-:Y:S05]  /*00f0*/  BRA.U !UP0, `(.L_x_1) ;  /* 0x0000000108107547 */ /* 0x000fea000b800000 */
[----:B------:R-:W1:Y:S02]  /*0100*/  LDC.64 R2, c[0x0][0x888] ;  /* 0x00022200ff027b82 */ /* 0x000e640000000a00 */
[----:B-1----:R1:W5:Y:S01]  /*0110*/  LDG.E R49, desc[UR46][R2.64] ;  /* 0x0000002e02317981 */ /* 0x002362000c1e1900 */
[----:B------:R-:W-:Y:S01]  /*0120*/  HFMA2 R95, -RZ, RZ, 0, 5.9604644775390625e-08 ;  /* 0x00000001ff5f7431 */ /* 0x000fe200000001ff */
[----:B------:R-:W-:Y:S05]  /*0130*/  BRA `(.L_x_0) ;  /* 0x00000000000c7947 */ /* 0x000fea0003800000 */
.L_x_1:
[----:B------:R-:W1:Y:S01]  /*0140*/  LDCU UR6, c[0x0][0x880] ;  /* 0x00011000ff0677ac */ /* 0x000e620008000800 */
[----:B------:R-:W-:Y:S01]  /*0150*/  HFMA2 R95, -RZ, RZ, 0, 5.9604644775390625e-08 ;  /* 0x00000001ff5f7431 */ /* 0x000fe200000001ff */
[----:B-1----:R-:W-:-:S07]  /*0160*/  MOV R49, UR6 ;  /* 0x0000000600317c02 */ /* 0x002fce0008000f00 */
.L_x_0:
[----:B------:R-:W2:Y:S02]  /*0170*/  LDCU.64 UR6, c[0x0][0x8b0] ;  /* 0x00011600ff0677ac */ /* 0x000ea40008000a00 */
[----:B--2---:R-:W-:-:S04]  /*0180*/  UISETP.NE.U32.AND UP0, UPT, UR6, URZ, UPT ;  /* 0x000000ff0600728c */ /* 0x004fc8000bf05070 */
[----:B------:R-:W-:-:S09]  /*0190*/  UISETP.NE.AND.EX UP0, UPT, UR7, URZ, UPT, UP0 ;  /* 0x000000ff0700728c */ /* 0x000fd2000bf05300 */
[----:B------:R-:W-:Y:S05]  /*01a0*/  BRA.U UP0, `(.L_x_2) ;  /* 0x0000000100247547 */ /* 0x000fea000b800000 */
[----:B------:R-:W2:Y:S02]  /*01b0*/  LDCU.64 UR6, c[0x0][0x8a8] ;  /* 0x00011500ff0677ac */ /* 0x000ea40008000a00 */
[----:B--2---:R-:W-:-:S04]  /*01c0*/  UISETP.NE.U32.AND UP0, UPT, UR6, URZ, UPT ;  /* 0x000000ff0600728c */ /* 0x004fc8000bf05070 */
[----:B------:R-:W-:-:S09]  /*01d0*/  UISETP.NE.AND.EX UP0, UPT, UR7, URZ, UPT, UP0 ;  /* 0x000000ff0700728c */ /* 0x000fd2000bf05300 */
[----:B------:R-:W-:Y:S05]  /*01e0*/  BRA.U !UP0, `(.L_x_3) ;  /* 0x00000001080c7547 */ /* 0x000fea000b800000 */
[----:B-1----:R-:W1:Y:S02]  /*01f0*/  LDC.64 R2, c[0x0][0x8a8] ;  /* 0x00022a00ff027b82 */ /* 0x002e640000000a00 */
[----:B-1----:R2:W5:Y:S01]  /*0200*/  LDG.E R47, desc[UR46][R2.64] ;  /* 0x0000002e022f7981 */ /* 0x002562000c1e1900 */
[----:B------:R-:W-:Y:S05]  /*0210*/  BRA `(.L_x_2) ;  /* 0x0000000000087947 */ /* 0x000fea0003800000 */
.L_x_3:
[----:B------:R-:W2:Y:S02]  /*0220*/  LDCU UR6, c[0x0][0x8a0] ;  /* 0x00011400ff0677ac */ /* 0x000ea40008000800 */
[----:B--2---:R-:W-:Y:S02]  /*0230*/  MOV R47, UR6 ;  /* 0x00000006002f7c02 */ /* 0x004fe40008000f00 */
.L_x_2:
[----:B------:R-:W-:Y:S01]  /*0240*/  IMAD.U32 R0, RZ, RZ, UR8 ;  /* 0x00000008ff007e24 */ /* 0x000fe2000f8e00ff */
[----:B------:R-:W-:Y:S04]  /*0250*/  BSSY.RECONVERGENT B0, `(.L_x_4) ;  /* 0x000000c000007945 */ /* 0x000fe80003800200 */
[C---:B------:R-:W-:Y:S02]  /*0260*/  ISETP.NE.OR P1, PT, R0.reuse, 0x1, !P5 ;  /* 0x000000010000780c */ /* 0x040fe40006f25670 */
[----:B------:R-:W-:-:S11]  /*0270*/  ISETP.NE.OR P0, PT, R0, 0x3, !P5 ;  /* 0x000000030000780c */ /* 0x000fd60006f05670 */
[----:B------:R-:W-:Y:S05]  /*0280*/  @P1 BRA `(.L_x_5) ;  /* 0x0000000000201947 */ /* 0x000fea0003800000 */
[----:B------:R-:W3:Y:S02]  /*0290*/  LDCU.64 UR6, c[0x0][0x348] ;  /* 0x00006900ff0677ac */ /* 0x000ee40008000a00 */
[----:B---3--:R-:W-:Y:S02]  /*02a0*/  UIADD3 UR10, UP1, UPT, UR6, 0x80, URZ ;  /* 0x00000080060a7890 */ /* 0x008fe4000ff3e0ff */
[----:B------:R-:W-:Y:S02]  /*02b0*/  UIADD3 UR6, UP0, UPT, UR6, 0x180, URZ ;  /* 0x0000018006067890 */ /* 0x000fe4000ff1e0ff */
[----:B------:R-:W-:Y:S02]  /*02c0*/  UIADD3.X UR11, UPT, UPT, URZ, UR7, URZ, UP1, !UPT ;  /* 0x00000007ff0b7290 */ /* 0x000fe40008ffe4ff */
[----:B------:R-:W-:-:S07]  /*02d0*/  UIADD3.X UR7, UPT, UPT, URZ, UR7, URZ, UP0, !UPT ;  /* 0x00000007ff077290 */ /* 0x000fce00087fe4ff */
[----:B------:R3:W-:Y:S02]  /*02e0*/  UTMACCTL.PF [UR10] ;  /* 0x000000000a0079b9 */ /* 0x0007e40008040000 */
[----:B------:R3:W-:Y:S02]  /*02f0*/  UTMACCTL.PF [UR6] ;  /* 0x00000000060079b9 */ /* 0x0007e40008040000 */
[----:B---3--:R-:W-:Y:S01]  /*0300*/  NOP ;  /* 0x0000000000007918 */ /* 0x008fe20000000000 */
.L_x_5:
[----:B------:R-:W-:Y:S05]  /*0310*/  BSYNC.RECONVERGENT B0 ;  /* 0x0000000000007941 */ /* 0x000fea0003800200 */
.L_x_4:
[----:B------:R-:W-:Y:S04]  /*0320*/  BSSY.RECONVERGENT B0, `(.L_x_6) ;  /* 0x000000a000007945 */ /* 0x000fe80003800200 */
        /* <DEDUP_REMOVED lines=9> */
.L_x_7:
[----:B------:R-:W-:Y:S05]  /*03c0*/  BSYNC.RECONVERGENT B0 ;  /* 0x0000000000007941 */ /* 0x000fea0003800200 */
.L_x_6:
[----:B------:R-:W3:Y:S01]  /*03d0*/  LDCU.64 UR6, c[0x0][0x888] ;  /* 0x00011100ff0677ac */ /* 0x000ee20008000a00 */
[----:B------:R-:W-:Y:S02]  /*03e0*/  UISETP.EQ.U32.AND UP1, UPT, UR4, URZ, UPT ;  /* 0x000000ff0400728c */ /* 0x000fe4000bf22070 */
[----:B------:R-:W-:Y:S02]  /*03f0*/  UPLOP3.LUT UP2, UPT, UPT, UPT, UPT, 0x80, 0x8 ;  /* 0x000000000008789c */ /* 0x000fe40003f4f070 */
[----:B---3--:R-:W-:-:S04]  /*0400*/  UISETP.NE.U32.AND UP0, UPT, UR6, URZ, UPT ;  /* 0x000000ff0600728c */ /* 0x008fc8000bf05070 */
[----:B------:R-:W-:-:S04]  /*0410*/  UISETP.NE.AND.EX UP0, UPT, UR7, URZ, UPT, UP0 ;  /* 0x000000ff0700728c */ /* 0x000fc8000bf05300 */
[----:B------:R-:W-:-:S04]  /*0420*/  UISETP.EQ.OR.EX UP3, UPT, UR5, URZ, !UP0, UP1 ;  /* 0x000000ff0500728c */ /* 0x000fc8000c762710 */
[----:B------:R-:W-:-:S05]  /*0430*/  UP2UR UR50, UPR, URZ, 0x8 ;  /* 0x00000008ff327883 */ /* 0x000fca0008000000 */
[----:B------:R-:W-:Y:S07]  /*0440*/  BRA.U !UP3, `(.L_x_8) ;  /* 0x000000010b207547 */ /* 0x000fee000b800000 */
[----:B------:R-:W-:Y:S01]  /*0450*/  UISETP.NE.U32.AND UP2, UPT, UR4, URZ, UPT ;  /* 0x000000ff0400728c */ /* 0x000fe2000bf45070 */
[----:B-----5:R-:W-:Y:S01]  /*0460*/  FSETP.NEU.AND P0, PT, R49, RZ, PT ;  /* 0x000000ff3100720b */ /* 0x020fe20003f0d000 */
[----:B------:R-:W-:Y:S02]  /*0470*/  USEL UR4, URZ, 0xffffffff, UP0 ;  /* 0xffffffffff047887 */ /* 0x000fe40008000000 */
[----:B------:R-:W-:-:S10]  /*0480*/  UISETP.NE.AND.EX UP2, UPT, UR5, URZ, UPT, UP2 ;  /* 0x000000ff0500728c */ /* 0x000fd4000bf45320 */
[----:B------:R-:W-:Y:S01]  /*0490*/  VOTEU.ANY UP1, P0 ;  /* 0x0000000000ff7886 */ /* 0x000fe20000020100 */
[----:B------:R-:W-:-:S04]  /*04a0*/  @!UP2 USEL UR4, URZ, 0xffffffff, UP1 ;  /* 0xffffffffff04a887 */ /* 0x000fc80008800000 */
[----:B------:R-:W-:-:S04]  /*04b0*/  ULOP3.LUT UR4, UR4, 0x1, URZ, 0xc0, !UPT ;  /* 0x0000000104047892 */ /* 0x000fc8000f8ec0ff */
[----:B------:R-:W-:-:S11]  /*04c0*/  UISETP.NE.U32.AND UP2, UPT, UR4, 0x1, UPT ;  /* 0x000000010400788c */ /* 0x000fd6000bf45070 */
.L_x_8:
[----:B-12---:R-:W1:Y:S01]  /*04d0*/  SHFL.IDX PT, R2, R101, RZ, 0x1f ;  /* 0x00001fff65027589 */ /* 0x006e6200000e0000 */
[----:B------:R-:W-:-:S04]  /*04e0*/  UISETP.NE.AND UP1, UPT, UR8, 0x2, UPT ;  /* 0x000000020800788c */ /* 0x000fc8000bf25270 */
[----:B------:R-:W-:Y:S01]  /*04f0*/  USEL UR6, URZ, 0x1, UP1 ;  /* 0x00000001ff067887 */ /* 0x000fe20008800000 */
[----:B-1----:R-:W-:-:S13]  /*0500*/  ISETP.NE.AND P0, PT, R2, RZ, PT ;  /* 0x000000ff0200720c */ /* 0x002fda0003f05270 */
[----:B------:R-:W-:Y:S05]  /*0510*/  @P0 BRA `(.L_x_9) ;  /* 0x0000000000600947 */ /* 0x000fea0003800000 */
[----:B------:R-:W1:Y:S01]  /*0520*/  S2UR UR5, SR_CgaCtaId ;  /* 0x00000000000579c3 */ /* 0x000e620000008800 */
[----:B------:R-:W-:Y:S01]  /*0530*/  UMOV UR7, 0x400 ;  /* 0x0000040000077882 */ /* 0x000fe20000000000 */
[----:B------:R-:W-:Y:S01]  /*0540*/  UMOV UR4, 0x1 ;  /* 0x0000000100047882 */ /* 0x000fe20000000000 */
[----:B------:R-:W-:Y:S01]  /*0550*/  ELECT P0, URZ, PT ;  /* 0x0000000000ff782f */ /* 0x000fe20003800000 */
[----:B------:R-:W-:-:S04]  /*0560*/  UIADD3 UR10, UPT, UPT, -UR4, 0x100000, URZ ;  /* 0x00100000040a7890 */ /* 0x000fc8000fffe1ff */
[----:B------:R-:W-:Y:S02]  /*0570*/  USHF.L.U32 UR11, UR10, 0xb, URZ ;  /* 0x0000000b0a0b7899 */ /* 0x000fe400080006ff */
[----:B------:R-:W-:Y:S02]  /*0580*/  USHF.L.U32 UR10, UR10, 0x1, URZ ;  /* 0x000000010a0a7899 */ /* 0x000fe400080006ff */
[----:B-1----:R-:W-:Y:S01]  /*0590*/  ULEA UR5, UR5, UR7, 0x18 ;  /* 0x0000000705057291 */ /* 0x002fe2000f8ec0ff */
[----:B------:R-:W1:Y:S11]  /*05a0*/  FENCE.VIEW.ASYNC.S ;  /* 0x00000000000073c6 */ /* 0x000e760000000000 */
[----:B-1----:R1:W2:Y:S01]  /*05b0*/  SYNCS.EXCH.64 URZ, [UR5], UR10 ;  /* 0x0000000a05ff75b2 */ /* 0x0022a20008000100 */
[----:B------:R1:W3:Y:S01]  /*05c0*/  SYNCS.EXCH.64 URZ, [UR5+0x38], UR10 ;  /* 0x0000380a05ff75b2 */ /* 0x0002e20008000100 */
[----:B------:R1:W4:Y:S01]  /*05d0*/  SYNCS.EXCH.64 URZ, [UR5+0x8], UR10 ;  /* 0x0000080a05ff75b2 */ /* 0x0003220008000100 */
[----:B------:R1:W1:Y:S01]  /*05e0*/  SYNCS.EXCH.64 URZ, [UR5+0x40], UR10 ;  /* 0x0000400a05ff75b2 */ /* 0x0002620008000100 */
        /* <DEDUP_REMOVED lines=10> */
[----:B------:R-:W-:Y:S01]  /*0690*/  NOP ;  /* 0x0000000000007918 */ /* 0x000fe20000000000 */
.L_x_9:
[----:B------:R-:W2:Y:S01]  /*06a0*/  SHFL.IDX PT, R2, R101, RZ, 0x1f ;  /* 0x00001fff65027589 */ /* 0x000ea200000e0000 */
[----:B------:R-:W-:Y:S01]  /*06b0*/  NOP ;  /* 0x0000000000007918 */ /* 0x000fe20000000000 */
[----:B--2---:R-:W-:-:S13]  /*06c0*/  ISETP.NE.AND P0, PT, R2, 0x1, PT ;  /* 0x000000010200780c */ /* 0x004fda0003f05270 */
[----:B------:R-:W-:Y:S05]  /*06d0*/  @P0 BRA `(.L_x_10) ;  /* 0x0000000000480947 */ /* 0x000fea0003800000 */
[----:B------:R-:W2:Y:S01]  /*06e0*/  S2UR UR7, SR_CgaCtaId ;  /* 0x00000000000779c3 */ /* 0x000ea20000008800 */
[----:B------:R-:W-:Y:S01]  /*06f0*/  UMOV UR9, 0x400 ;  /* 0x0000040000097882 */ /* 0x000fe20000000000 */
[----:B-1----:R-:W-:Y:S01]  /*0700*/  UMOV UR5, 0x20 ;  /* 0x0000002000057882 */ /* 0x002fe20000000000 */
[----:B------:R-:W-:Y:S01]  /*0710*/  UMOV UR4, 0x80 ;  /* 0x0000008000047882 */ /* 0x000fe20000000000 */
[----:B------:R-:W-:-:S04]  /*0720*/  UIADD3 UR10, UPT, UPT, -UR5, 0x100000, URZ ;  /* 0x00100000050a7890 */ /* 0x000fc8000fffe1ff */
[----:B------:R-:W-:Y:S02]  /*0730*/  USHF.L.U32 UR11, UR10, 0xb, URZ ;  /* 0x0000000b0a0b7899 */ /* 0x000fe400080006ff */
[----:B------:R-:W-:Y:S02]  /*0740*/  USHF.L.U32 UR10, UR10, 0x1, URZ ;  /* 0x000000010a0a7899 */ /* 0x000fe400080006ff */
[----:B------:R-:W-:-:S04]  /*0750*/  UIADD3 UR4, UPT, UPT, -UR4, 0x100000, URZ ;  /* 0x0010000004047890 */ /* 0x000fc8000fffe1ff */
[----:B------:R-:W-:Y:S02]  /*0760*/  USHF.L.U32 UR5, UR4, 0xb, URZ ;  /* 0x0000000b04057899 */ /* 0x000fe400080006ff */
[----:B------:R-:W-:Y:S01]  /*0770*/  USHF.L.U32 UR4, UR4, 0x1, URZ ;  /* 0x0000000104047899 */ /* 0x000fe200080006ff */
[----:B------:R-:W-:Y:S01]  /*0780*/  ELECT P0, URZ, PT ;  /* 0x0000000000ff782f */ /* 0x000fe20003800000 */
[----:B--2---:R-:W-:Y:S01]  /*0790*/  ULEA UR7, UR7, UR9, 0x18 ;  /* 0x0000000907077291 */ /* 0x004fe2000f8ec0ff */
[----:B------:R-:W1:Y:S11]  /*07a0*/  FENCE.VIEW.ASYNC.S ;  /* 0x00000000000073c6 */ /* 0x000e760000000000 */
[----:B-1----:R2:W1:Y:S01]  /*07b0*/  SYNCS.EXCH.64 URZ, [UR7+0x70], UR10 ;  /* 0x0000700a07ff75b2 */ /* 0x0024620008000100 */
[----:B------:R2:W1:Y:S01]  /*07c0*/  SYNCS.EXCH.64 URZ, [UR7+0x80], UR4 ;  /* 0x0000800407ff75b2 */ /* 0x0004620008000100 */
[----:B------:R2:W1:Y:S01]  /*07d0*/  SYNCS.EXCH.64 URZ, [UR7+0x78], UR10 ;  /* 0x0000780a07ff75b2 */ /* 0x0004620008000100 */
[----:B------:R2:W1:Y:S02]  /*07e0*/  SYNCS.EXCH.64 URZ, [UR7+0x88], UR4 ;  /* 0x0000880407ff75b2 */ /* 0x0004640008000100 */
[----:B--2---:R-:W-:Y:S01]  /*07f0*/  NOP ;  /* 0x0000000000007918 */ /* 0x004fe20000000000 */
.L_x_10:
[----:B------:R-:W2:Y:S01]  /*0800*/  SHFL.IDX PT, R2, R101, RZ, 0x1f ;  /* 0x00001fff65027589 */ /* 0x000ea200000e0000 */
[----:B------:R-:W-:Y:S01]  /*0810*/  NOP ;  /* 0x0000000000007918 */ /* 0x000fe20000000000 */
[----:B--2---:R-:W-:-:S13]  /*0820*/  ISETP.NE.AND P0, PT, R2, 0x3, PT ;  /* 0x000000030200780c */ /* 0x004fda0003f05270 */
[----:B------:R-:W-:Y:S05]  /*0830*/  @P0 BRA `(.L_x_11) ;  /* 0x0000000000300947 */ /* 0x000fea0003800000 */
[----:B-1----:R-:W1:Y:S01]  /*0840*/  S2UR UR5, SR_CgaCtaId ;  /* 0x00000000000579c3 */ /* 0x002e620000008800 */
        /* <DEDUP_REMOVED lines=8> */
[----:B-1----:R2:W1:Y:S01]  /*08d0*/  SYNCS.EXCH.64 URZ, [UR5+0x90], UR10 ;  /* 0x0000900a05ff75b2 */ /* 0x0024620008000100 */
[----:B------:R2:W1:Y:S02]  /*08e0*/  SYNCS.EXCH.64 URZ, [UR5+0x98], UR10 ;  /* 0x0000980a05ff75b2 */ /* 0x0004640008000100 */
[----:B--2---:R-:W-:Y:S01]  /*08f0*/  NOP ;  /* 0x0000000000007918 */ /* 0x004fe20000000000 */
.L_x_11:
[----:B------:R-:W2:Y:S01]  /*0900*/  SHFL.IDX PT, R2, R101, RZ, 0x1f ;  /* 0x00001fff65027589 */ /* 0x000ea200000e0000 */
[----:B------:R-:W-:Y:S01]  /*0910*/  NOP ;  /* 0x0000000000007918 */ /* 0x000fe20000000000 */
[----:B--2---:R-:W-:-:S13]  /*0920*/  ISETP.NE.AND P0, PT, R2, 0x4, PT ;  /* 0x000000040200780c */ /* 0x004fda0003f05270 */
[----:B------:R-:W-:Y:S05]  /*0930*/  @P0 BRA `(.L_x_12) ;  /* 0x00000000004c0947 */ /* 0x000fea0003800000 */
[----:B-1----:R-:W1:Y:S01]  /*0940*/  S2UR UR5, SR_CgaCtaId ;  /* 0x00000000000579c3 */ /* 0x002e620000008800 */
[----:B------:R-:W-:Y:S01]  /*0950*/  UMOV UR9, 0x100 ;  /* 0x0000010000097882 */ /* 0x000fe20000000000 */
[----:B------:R-:W-:Y:S01]  /*0960*/  UMOV UR7, 0x400 ;  /* 0x0000040000077882 */ /* 0x000fe20000000000 */
[----:B------:R-:W-:Y:S01]  /*0970*/  USEL UR9, UR9, 0xe0, UP2 ;  /* 0x000000e009097887 */ /* 0x000fe20009000000 */
[----:B------:R-:W-:Y:S01]  /*0980*/  UMOV UR4, 0x1 ;  /* 0x0000000100047882 */ /* 0x000fe20000000000 */
[----:B------:R-:W-:Y:S01]  /*0990*/  ELECT P0, URZ, PT ;  /* 0x0000000000ff782f */ /* 0x000fe20003800000 */
[----:B------:R-:W-:-:S04]  /*09a0*/  UIADD3 UR10, UPT, UPT, -UR4, 0x100000, URZ ;  /* 0x00100000040a7890 */ /* 0x000fc8000fffe1ff */
[----:B------:R-:W-:Y:S02]  /*09b0*/  USHF.L.U32 UR11, UR10, 0xb, URZ ;  /* 0x0000000b0a0b7899 */ /* 0x000fe400080006ff */
[----:B------:R-:W-:Y:S02]  /*09c0*/  USHF.L.U32 UR10, UR10, 0x1, URZ ;  /* 0x000000010a0a7899 */ /* 0x000fe400080006ff */
[----:B------:R-:W-:-:S04]  /*09d0*/  UIADD3 UR12, UPT, UPT, -UR9, 0x100000, URZ ;  /* 0x00100000090c7890 */ /* 0x000fc8000fffe1ff */
[----:B------:R-:W-:Y:S02]  /*09e0*/  USHF.L.U32 UR13, UR12, 0xb, URZ ;  /* 0x0000000b0c0d7899 */ /* 0x000fe400080006ff */
[----:B------:R-:W-:Y:S02]  /*09f0*/  USHF.L.U32 UR12, UR12, 0x1, URZ ;  /* 0x000000010c0c7899 */ /* 0x000fe400080006ff */
[----:B-1----:R-:W-:Y:S01]  /*0a00*/  ULEA UR5, UR5, UR7, 0x18 ;  /* 0x0000000705057291 */ /* 0x002fe2000f8ec0ff */
[----:B------:R-:W1:Y:S11]  /*0a10*/  FENCE.VIEW.ASYNC.S ;  /* 0x00000000000073c6 */ /* 0x000e760000000000 */
[----:B-1----:R2:W1:Y:S01]  /*0a20*/  SYNCS.EXCH.64 URZ, [UR5+0xa0], UR10 ;  /* 0x0000a00a05ff75b2 */ /* 0x0024620008000100 */
[----:B------:R2:W1:Y:S01]  /*0a30*/  SYNCS.EXCH.64 URZ, [UR5+0xb0], UR12 ;  /* 0x0000b00c05ff75b2 */ /* 0x0004620008000100 */
[----:B------:R2:W1:Y:S01]  /*0a40*/  SYNCS.EXCH.64 URZ, [UR5+0xa8], UR10 ;  /* 0x0000a80a05ff75b2 */ /* 0x0004620008000100 */
[----:B------:R2:W1:Y:S02]  /*0a50*/  SYNCS.EXCH.64 URZ, [UR5+0xb8], UR12 ;  /* 0x0000b80c05ff75b2 */ /* 0x0004640008000100 */
[----:B--2---:R-:W-:Y:S01]  /*0a60*/  NOP ;  /* 0x0000000000007918 */ /* 0x004fe20000000000 */
.L_x_12:
        /* <DEDUP_REMOVED lines=20> */
[----:B------:R2:W1:Y:S01]  /*0bb0*/  SYNCS.EXCH.64 URZ, [UR7+0xe8], UR4 ;  /* 0x0000e80407ff75b2 */ /* 0x0004620008000100 */
[----:B------:R2:W1:Y:S01]  /*0bc0*/  SYNCS.EXCH.64 URZ, [UR7+0xd0], UR10 ;  /* 0x0000d00a07ff75b2 */ /* 0x0004620008000100 */
[----:B------:R2:W1:Y:S01]  /*0bd0*/  SYNCS.EXCH.64 URZ, [UR7+0xf0], UR4 ;  /* 0x0000f00407ff75b2 */ /* 0x0004620008000100 */
[----:B------:R2:W1:Y:S01]  /*0be0*/  SYNCS.EXCH.64 URZ, [UR7+0xd8], UR10 ;  /* 0x0000d80a07ff75b2 */ /* 0x0004620008000100 */
[----:B------:R2:W1:Y:S02]  /*0bf0*/  SYNCS.EXCH.64 URZ, [UR7+0xf8], UR4 ;  /* 0x0000f80407ff75b2 */ /* 0x0004640008000100 */
[----:B--2---:R-:W-:Y:S01]  /*0c00*/  NOP ;  /* 0x0000000000007918 */ /* 0x004fe20000000000 */
.L_x_13:
        /* <DEDUP_REMOVED lines=18> */
.L_x_14:
[----:B-1----:R-:W1:Y:S01]  /*0d30*/  S2UR UR5, SR_CTAID.X ;  /* 0x00000000000579c3 */ /* 0x002e620000002500 */
[----:B------:R-:W-:-:S05]  /*0d40*/  CS2R.32 R96, SR_CgaSize ;  /* 0x0000000000607805 */ /* 0x000fca0000008a00 */
[----:B------:R-:W-:-:S05]  /*0d50*/  IMAD R96, R96, -0xa0, RZ ;  /* 0xffffff6060607824 */ /* 0x000fca00078e02ff */
[----:B------:R-:W-:-:S14]  /*0d60*/  R2UR UR9, R96 ;  /* 0x00000000600972ca */ /* 0x000fdc00000e0000 */
[----:B------:R-:W2:Y:S01]  /*0d70*/  LDCU UR9, c[0x0][UR9+0x2b0] ;  /* 0x00005600090977ac */ /* 0x000ea20008000800 */
[----:B------:R-:W-:Y:S01]  /*0d80*/  NOP ;  /* 0x0000000000007918 */ /* 0x000fe20000000000 */
[----:B------:R-:W-:-:S05]  /*0d90*/  CS2R.32 R96, SR_CgaSize ;  /* 0x0000000000607805 */ /* 0x000fca0000008a00 */
[----:B------:R-:W-:-:S05]  /*0da0*/  IMAD R96, R96, -0xa0, RZ ;  /* 0xffffff6060607824 */ /* 0x000fca00078e02ff */
[----:B------:R-:W-:-:S14]  /*0db0*/  R2UR UR7, R96 ;  /* 0x00000000600772ca */ /* 0x000fdc00000e0000 */
[----:B------:R-:W3:Y:S01]  /*0dc0*/  LDCU UR7, c[0x0][UR7+0x2b4] ;  /* 0x00005680070777ac */ /* 0x000ee20008000800 */
[----:B------:R-:W4:Y:S08]  /*0dd0*/  S2UR UR4, SR_CTAID.Y ;  /* 0x00000000000479c3 */ /* 0x000f300000002600 */
[----:B------:R-:W3:Y:S01]  /*0de0*/  LDC R9, c[0x0][0xb24] ;  /* 0x0002c900ff097b82 */ /* 0x000ee20000000800 */
[----:B-1----:R-:W-:-:S02]  /*0df0*/  I2FP.F32.U32 R4, UR5 ;  /* 0x0000000500047c45 */ /* 0x002fc40008201000 */
[----:B------:R-:W-:-:S05]  /*0e00*/  CS2R.32 R5, SR_CgaSize ;  /* 0x0000000000057805 */ /* 0x000fca0000008a00 */
[----:B------:R-:W-:-:S06]  /*0e10*/  IMAD R5, R5, -0xa0, RZ ;  /* 0xffffff6005057824 */ /* 0x000fcc00078e02ff */
[----:B------:R-:W1:Y:S01]  /*0e20*/  LDC R5, c[0x0][R5+0x2a0] ;  /* 0x0000a80005057b82 */ /* 0x000e620000000800 */
[----:B------:R-:W-:Y:S01]  /*0e30*/  MOV R21, UR5 ;  /* 0x0000000500157c02 */ /* 0x000fe20008000f00 */
[----:B--2---:R-:W-:Y:S01]  /*0e40*/  FMUL R4, R4, UR9 ;  /* 0x0000000904047c20 */ /* 0x004fe20008400000 */
[----:B----4-:R-:W-:Y:S02]  /*0e50*/  I2FP.F32.U32 R2, UR4 ;  /* 0x0000000400027c45 */ /* 0x010fe40008201000 */
[----:B------:R-:W-:-:S05]  /*0e60*/  CS2R.32 R3, SR_CgaSize ;  /* 0x0000000000037805 */ /* 0x000fca0000008a00 */
[----:B------:R-:W-:-:S06]  /*0e70*/  IMAD R3, R3, -0xa0, RZ ;  /* 0xffffff6003037824 */ /* 0x000fcc00078e02ff */
[----:B------:R-:W2:Y:S01]  /*0e80*/  LDC R3, c[0x0][R3+0x2a4] ;  /* 0x0000a90003037b82 */ /* 0x000ea20000000800 */
[----:B------:R-:W4:Y:S01]  /*0e90*/  F2I.U32.TRUNC.NTZ R96, R4 ;  /* 0x0000000400607305 */ /* 0x000f22000020f000 */
[----:B------:R-:W-:Y:S01]  /*0ea0*/  MOV R20, UR4 ;  /* 0x0000000400147c02 */ /* 0x000fe20008000f00 */
[----:B---3--:R-:W-:-:S05]  /*0eb0*/  FMUL R2, R2, UR7 ;  /* 0x0000000702027c20 */ /* 0x008fca0008400000 */
[----:B------:R-:W-:Y:S01]  /*0ec0*/  BAR.SYNC.DEFER_BLOCKING 0x0 ;  /* 0x0000000000007b1d */ /* 0x000fe20000010000 */
[----:B------:R-:W-:-:S05]  /*0ed0*/  ISETP.GE.AND P0, PT, R9, 0x1, PT ;  /* 0x000000010900780c */ /* 0x000fca0003f06270 */
[----:B------:R-:W3:Y:S02]  /*0ee0*/  F2I.U32.TRUNC.NTZ R94, R2 ;  /* 0x00000002005e7305 */ /* 0x000ee4000020f000 */
[----:B------:R-:W2:Y:S01]  /*0ef0*/  S2UR UR36, SR_CTAID.Z ;  /* 0x00000000002479c3 */ /* 0x000ea20000002700 */
[----:B----4-:R-:W-:-:S05]  /*0f00*/  IADD3 R96, PT, PT, -R96, RZ, RZ ;  /* 0x000000ff60607210 */ /* 0x010fca0007ffe1ff */
[----:B-1----:R-:W-:Y:S01]  /*0f10*/  IMAD R96, R5, R96, UR5 ;  /* 0x0000000505607e24 */ /* 0x002fe2000f8e0260 */
[----:B---3--:R-:W-:-:S05]  /*0f20*/  IADD3 R94, PT, PT, -R94, RZ, RZ ;  /* 0x000000ff5e5e7210 */ /* 0x008fca0007ffe1ff */
[----:B--2---:R-:W-:Y:S01]  /*0f30*/  IMAD R94, R3, R94, UR4 ;  /* 0x00000004035e7e24 */ /* 0x004fe2000f8e025e */
[----:B------:R-:W-:Y:S06]  /*0f40*/  @!P0 BRA `(.L_x_15) ;  /* 0x0000000000b88947 */ /* 0x000fec0003800000 */
[----:B------:R-:W1:Y:S01]  /*0f50*/  LDC.64 R4, c[0x0][0xb18] ;  /* 0x0002c600ff047b82 */ /* 0x000e620000000a00 */
[----:B------:R-:W-:-:S07]  /*0f60*/  ISETP.NE.AND P0, PT, R9, 0x1, PT ;  /* 0x000000010900780c */ /* 0x000fce0003f05270 */
[----:B------:R-:W2:Y:S08]  /*0f70*/  LDC R10, c[0x0][0xb0c] ;  /* 0x0002c300ff0a7b82 */ /* 0x000eb00000000800 */
[----:B------:R-:W3:Y:S08]  /*0f80*/  LDC R11, c[0x0][0x370] ;  /* 0x0000dc00ff0b7b82 */ /* 0x000ef00000000800 */
[----:B------:R-:W4:Y:S01]  /*0f90*/  LDC R12, c[0x0][0x374] ;  /* 0x0000dd00ff0c7b82 */ /* 0x000f220000000800 */
[----:B-1----:R-:W-:-:S07]  /*0fa0*/  ISETP.NE.AND P1, PT, R4, 0x1, PT ;  /* 0x000000010400780c */ /* 0x002fce0003f25270 */
[----:B------:R-:W3:Y:S01]  /*0fb0*/  LDC.64 R6, c[0x0][0xb10] ;  /* 0x0002c400ff067b82 */ /* 0x000ee20000000a00 */
[----:B--2---:R-:W-:-:S07]  /*0fc0*/  ISETP.NE.AND P2, PT, R10, 0x1, PT ;  /* 0x000000010a00780c */ /* 0x004fce0003f45270 */
[----:B------:R-:W1:Y:S08]  /*0fd0*/  LDC R8, c[0x0][0xb20] ;  /* 0x0002c800ff087b82 */ /* 0x000e700000000800 */
[----:B------:R-:W2:Y:S01]  /*0fe0*/  LDC.64 R2, c[0x0][0xb28] ;  /* 0x0002ca00ff027b82 */ /* 0x000ea20000000a00 */
[----:B----4-:R-:W-:-:S04]  /*0ff0*/  IMAD.HI.U32 R13, R12, R5, RZ ;  /* 0x000000050c0d7227 */ /* 0x010fc800078e00ff */
[----:B------:R-:W-:-:S04]  /*1000*/  IMAD.HI.U32 R5, R20, R5, RZ ;  /* 0x0000000514057227 */ /* 0x000fc800078e00ff */
[----:B---3--:R-:W-:-:S04]  /*1010*/  IMAD.HI.U32 R14, R11, R6, RZ ;  /* 0x000000060b0e7227 */ /* 0x008fc800078e00ff */
[C---:B------:R-:W-:Y:S01]  /*1020*/  IMAD.HI.U32 R16, R21.reuse, R6, RZ ;  /* 0x0000000615107227 */ /* 0x040fe200078e00ff */
[-C--:B------:R-:W-:Y:S02]  /*1030*/  @P2 SHF.R.U32.HI R11, RZ, R7.reuse, R14 ;  /* 0x00000007ff0b2219 */ /* 0x080fe4000001160e */
[-C--:B-1----:R-:W-:Y:S02]  /*1040*/  @P1 SHF.R.U32.HI R12, RZ, R8.reuse, R13 ;  /* 0x00000008ff0c1219 */ /* 0x082fe4000001160d */
[----:B------:R-:W-:Y:S02]  /*1050*/  SHF.R.U32.HI R5, RZ, R8, R5 ;  /* 0x00000008ff057219 */ /* 0x000fe40000011605 */
[----:B------:R-:W-:Y:S02]  /*1060*/  SHF.R.U32.HI R16, RZ, R7, R16 ;  /* 0x00000007ff107219 */ /* 0x000fe40000011610 */
[----:B------:R-:W-:Y:S01]  /*1070*/  SEL R5, R20, R5, !P1 ;  /* 0x0000000514057207 */ /* 0x000fe20004800000 */
[----:B--2---:R-:W-:Y:S01]  /*1080*/  IMAD.HI.U32 R14, R12, R2, RZ ;  /* 0x000000020c0e7227 */ /* 0x004fe200078e00ff */
[----:B------:R-:W-:-:S02]  /*1090*/  SEL R7, R21, R16, !P2 ;  /* 0x0000001015077207 */ /* 0x000fc40005000000 */
[----:B------:R-:W-:Y:S01]  /*10a0*/  IADD3 R13, PT, PT, -R5, RZ, RZ ;  /* 0x000000ff050d7210 */ /* 0x000fe20007ffe1ff */
[----:B------:R-:W-:Y:S01]  /*10b0*/  IMAD.HI.U32 R6, R11, R2, RZ ;  /* 0x000000020b067227 */ /* 0x000fe200078e00ff */
[----:B------:R-:W-:-:S03]  /*10c0*/  @P0 SHF.R.U32.HI R12, RZ, R3, R14 ;  /* 0x00000003ff0c0219 */ /* 0x000fc6000001160e */
[----:B------:R-:W-:Y:S01]  /*10d0*/  IMAD R13, R4, R13, R20 ;  /* 0x0000000d040d7224 */ /* 0x000fe200078e0214 */
[----:B------:R-:W-:Y:S01]  /*10e0*/  @P0 SHF.R.U32.HI R11, RZ, R3, R6 ;  /* 0x00000003ff0b0219 */ /* 0x000fe20000011606 */
[----:B------:R-:W-:-:S04]  /*10f0*/  IMAD R12, R12, R9, RZ ;  /* 0x000000090c0c7224 */ /* 0x000fc800078e02ff */
[----:B------:R-:W-:Y:S01]  /*1100*/  IMAD R6, R11, R9, RZ ;  /* 0x000000090b067224 */ /* 0x000fe200078e02ff */
[----:B------:R-:W-:-:S04]  /*1110*/  ISETP.GE.AND P1, PT, R5, R12, PT ;  /* 0x0000000c0500720c */ /* 0x000fc80003f26270 */
[----:B------:R-:W-:Y:S01]  /*1120*/  ISETP.GE.OR P1, PT, R7, R6, P1 ;  /* 0x000000060700720c */ /* 0x000fe20000f26670 */
[----:B------:R-:W-:-:S05]  /*1130*/  IMAD.HI.U32 R6, R5, R2, RZ ;  /* 0x0000000205067227 */ /* 0x000fca00078e00ff */
[----:B------:R-:W-:-:S04]  /*1140*/  SHF.R.U32.HI R6, RZ, R3, R6 ;  /* 0x00000003ff067219 */ /* 0x000fc80000011606 */
[----:B------:R-:W-:-:S03]  /*1150*/  SEL R6, R5, R6, !P0 ;  /* 0x0000000605067207 */ /* 0x000fc60004000000 */
[----:B------:R-:W-:Y:S01]  /*1160*/  @!P1 IMAD.HI.U32 R8, R7, R2, RZ ;  /* 0x0000000207089227 */ /* 0x000fe200078e00ff */
[----:B------:R-:W-:-:S04]  /*1170*/  IADD3 R2, PT, PT, -R6, RZ, RZ ;  /* 0x000000ff06027210 */ /* 0x000fc80007ffe1ff */
[----:B------:R-:W-:Y:S01]  /*1180*/  @!P1 SHF.R.U32.HI R8, RZ, R3, R8 ;  /* 0x00000003ff089219 */ /* 0x000fe20000011608 */
[----:B------:R-:W-:-:S03]  /*1190*/  IMAD R2, R9, R2, R5 ;  /* 0x0000000209027224 */ /* 0x000fc600078e0205 */
[----:B------:R-:W-:-:S05]  /*11a0*/  @!P1 SEL R3, R7, R8, !P0 ;  /* 0x0000000807039207 */ /* 0x000fca0004000000 */
[--C-:B------:R-:W-:Y:S02]  /*11b0*/  @!P1 IMAD.IADD R6, R6, 0x1, -R3.reuse ;  /* 0x0000000106069824 */ /* 0x100fe400078e0a03 */
[----:B------:R-:W-:Y:S01]  /*11c0*/  @!P1 IMAD R3, R2, R11, R3 ;  /* 0x0000000b02039224 */ /* 0x000fe200078e0203 */
[----:B------:R-:W-:Y:S01]  /*11d0*/  IADD3 R2, PT, PT, -R7, RZ, RZ ;  /* 0x000000ff07027210 */ /* 0x000fe20007ffe1ff */
[----:B------:R-:W-:Y:S02]  /*11e0*/  @!P1 IMAD R5, R6, R9, R7 ;  /* 0x0000000906059224 */ /* 0x000fe400078e0207 */
[----:B------:R-:W-:Y:S02]  /*11f0*/  @!P1 IMAD.MOV.U32 R7, RZ, RZ, R3 ;  /* 0x000000ffff079224 */ /* 0x000fe400078e0003 */
[----:B------:R-:W-:Y:S02]  /*1200*/  IMAD R2, R10, R2, R21 ;  /* 0x000000020a027224 */ /* 0x000fe400078e0215 */
[----:B------:R-:W-:-:S02]  /*1210*/  IMAD R20, R5, R4, R13 ;  /* 0x0000000405147224 */ /* 0x000fc400078e020d */
[----:B------:R-:W-:Y:S02]  /*1220*/  IMAD R21, R7, R10, R2 ;  /* 0x0000000a07157224 */ /* 0x000fe400078e0202 */
.L_x_15:
[----:B------:R-:W1:Y:S01]  /*1230*/  LDCU UR4, c[0x0][0xb30] ;  /* 0x00016600ff0477ac */ /* 0x000e620008000800 */
[----:B------:R-:W2:Y:S08]  /*1240*/  S2UR UR37, SR_CgaCtaId ;  /* 0x00000000002579c3 */ /* 0x000eb00000008800 */
[----:B------:R-:W3:Y:S01]  /*1250*/  LDC R40, c[0x0][0xb24] ;  /* 0x0002c900ff287b82 */ /* 0x000ee20000000800 */
[----:B-1----:R-:W-:-:S09]  /*1260*/  UISETP.NE.AND UP1, UPT, UR4, 0x1, UPT ;  /* 0x000000010400788c */ /* 0x002fd2000bf25270 */
[----:B--2---:R-:W-:Y:S05]  /*1270*/  BRA.U UP1, `(.L_x_16) ;  /* 0x0000000101407547 */ /* 0x004fea000b800000 */
[----:B------:R-:W1:Y:S08]  /*1280*/  LDC.64 R4, c[0x0][0xb10] ;  /* 0x0002c400ff047b82 */ /* 0x000e700000000a00 */
[----:B------:R-:W2:Y:S08]  /*1290*/  LDC.64 R2, c[0x0][0xb18] ;  /* 0x0002c600ff027b82 */ /* 0x000eb00000000a00 */
[----:B------:R-:W4:Y:S08]  /*12a0*/  LDC R6, c[0x0][0xb20] ;  /* 0x0002c800ff067b82 */ /* 0x000f300000000800 */
[----:B------:R-:W3:Y:S01]  /*12b0*/  LDC R8, c[0x0][0xb0c] ;  /* 0x0002c300ff087b82 */ /* 0x000ee20000000800 */
[----:B-1----:R-:W-:-:S05]  /*12c0*/  IMAD.HI.U32 R4, R21, R4, RZ ;  /* 0x0000000415047227 */ /* 0x002fca00078e00ff */
[----:B------:R-:W-:Y:S01]  /*12d0*/  SHF.R.U32.HI R4, RZ, R5, R4 ;  /* 0x00000005ff047219 */ /* 0x000fe20000011604 */
[----:B--2---:R-:W-:Y:S01]  /*12e0*/  IMAD.HI.U32 R3, R20, R3, RZ ;  /* 0x0000000314037227 */ /* 0x004fe200078e00ff */
[----:B------:R-:W-:-:S04]  /*12f0*/  ISETP.NE.AND P0, PT, R2, 0x1, PT ;  /* 0x000000010200780c */ /* 0x000fc80003f05270 */
[----:B----4-:R-:W-:-:S04]  /*1300*/  SHF.R.U32.HI R3, RZ, R6, R3 ;  /* 0x00000006ff037219 */ /* 0x010fc80000011603 */
[----:B------:R-:W-:Y:S02]  /*1310*/  SEL R3, R20, R3, !P0 ;  /* 0x0000000314037207 */ /* 0x000fe40004000000 */
[----:B---3--:R-:W-:-:S04]  /*1320*/  ISETP.NE.AND P1, PT, R8, 0x1, PT ;  /* 0x000000010800780c */ /* 0x008fc80003f25270 */
[----:B------:R-:W-:-:S05]  /*1330*/  SEL R4, R21, R4, !P1 ;  /* 0x0000000415047207 */ /* 0x000fca0004800000 */
[----:B------:R-:W-:Y:S02]  /*1340*/  IMAD.IADD R5, R3, 0x1, -R4 ;  /* 0x0000000103057824 */ /* 0x000fe400078e0a04 */
[----:B------:R-:W-:Y:S02]  /*1350*/  IMAD.IADD R3, R4, 0x1, -R3 ;  /* 0x0000000104037824 */ /* 0x000fe400078e0a03 */
[----:B------:R-:W-:Y:S02]  /*1360*/  IMAD R21, R5, R8, R21 ;  /* 0x0000000805157224 */ /* 0x000fe400078e0215 */
[----:B------:R-:W-:-:S07]  /*1370*/  IMAD R20, R3, R2, R20 ;  /* 0x0000000203147224 */ /* 0x000fce00078e0214 */
.L_x_16:
[----:B------:R-:W-:Y:S01]  /*1380*/  BAR.SYNC.DEFER_BLOCKING 0x0 ;  /* 0x0000000000007b1d */ /* 0x000fe20000010000 */
[----:B------:R-:W-:Y:S01]  /*1390*/  UISETP.NE.AND UP1, UPT, UR8, 0x2, UPT ;  /* 0x000000020800788c */ /* 0x000fe2000bf25270 */
[----:B------:R-:W-:Y:S02]  /*13a0*/  ISETP.NE.OR P5, PT, R0, 0x2, !P5 ;  /* 0x000000020000780c */ /* 0x000fe40006fa5670 */
[----:B------:R-:W-:-:S06]  /*13b0*/  LOP3.LUT R2, R108, 0x1f, RZ, 0xc0, !PT ;  /* 0x0000001f6c027812 */ /* 0x000fcc00078ec0ff */
[----:B------:R-:W-:Y:S05]  /*13c0*/  BRA.U UP1, `(.L_x_17) ;  /* 0x0000001101cc7547 */ /* 0x000fea000b800000 */
[----:B------:R-:W1:Y:S01]  /*13d0*/  LDCU UR13, c[0x0][0x38c] ;  /* 0x00007180ff0d77ac */ /* 0x000e620008000800 */
[----:B------:R-:W2:Y:S01]  /*13e0*/  LDC R9, c[0x0][0x370] ;  /* 0x0000dc00ff097b82 */ /* 0x000ea20000000800 */
[----:B------:R-:W-:Y:S01]  /*13f0*/  PLOP3.LUT P1, PT, PT, PT, UP2, 0x80, 0x8 ;  /* 0x000000000008781c */ /* 0x000fe20003f2f028 */
[----:B------:R-:W-:Y:S01]  /*1400*/  HFMA2 R12, -RZ, RZ, 0, 0 ;  /* 0x00000000ff0c7431 */ /* 0x000fe200000001ff */
[----:B------:R-:W-:Y:S01]  /*1410*/  ISETP.EQ.OR P4, PT, R2, RZ, P5 ;  /* 0x000000ff0200720c */ /* 0x000fe20002f82670 */
[----:B------:R-:W-:Y:S01]  /*1420*/  IMAD.MOV.U32 R15, RZ, RZ, 0x1 ;  /* 0x00000001ff0f7424 */ /* 0x000fe200078e00ff */
[----:B------:R-:W-:Y:S01]  /*1430*/  PLOP3.LUT P1, PT, P1, PT, PT, 0x8, 0x80 ;  /* 0x000000000080781c */ /* 0x000fe20000f2e170 */
[----:B------:R-:W-:Y:S01]  /*1440*/  IMAD.MOV.U32 R14, RZ, RZ, RZ ;  /* 0x000000ffff0e7224 */ /* 0x000fe200078e00ff */
[----:B------:R-:W-:Y:S01]  /*1450*/  MOV R8, 0x1 ;  /* 0x0000000100087802 */ /* 0x000fe20000000f00 */
[----:B------:R-:W4:Y:S01]  /*1460*/  LDC R0, c[0x0][0x374] ;  /* 0x0000dd00ff007b82 */ /* 0x000f220000000800 */
[----:B------:R-:W-:Y:S01]  /*1470*/  IMAD.MOV.U32 R10, RZ, RZ, RZ ;  /* 0x000000ffff0a7224 */ /* 0x000fe200078e00ff */
[----:B------:R-:W2:Y:S01]  /*1480*/  LDCU.64 UR22, c[0x0][0x348] ;  /* 0x00006900ff1677ac */ /* 0x000ea20008000a00 */
[----:B------:R-:W-:Y:S01]  /*1490*/  UMOV UR6, URZ ;  /* 0x000000ff00067c82 */ /* 0x000fe20008000000 */
[----:B-1----:R-:W-:-:S04]  /*14a0*/  UIADD3 UR5, UPT, UPT, UR13, 0x3f, URZ ;  /* 0x0000003f0d057890 */ /* 0x002fc8000fffe0ff */
[----:B------:R-:W-:-:S04]  /*14b0*/  USHF.R.S32.HI UR4, URZ, 0x1f, UR5 ;  /* 0x0000001fff047899 */ /* 0x000fc80008011405 */
[----:B------:R-:W-:-:S04]  /*14c0*/  ULEA.HI UR4, UR4, UR5, URZ, 0x6 ;  /* 0x0000000504047291 */ /* 0x000fc8000f8f30ff */
[----:B------:R-:W-:Y:S02]  /*14d0*/  USHF.R.S32.HI UR15, URZ, 0x6, UR4 ;  /* 0x00000006ff0f7899 */ /* 0x000fe40008011404 */
[----:B------:R-:W-:Y:S02]  /*14e0*/  UIADD3 UR4, UPT, UPT, UR13, -0x1, URZ ;  /* 0xffffffff0d047890 */ /* 0x000fe4000fffe0ff */
[----:B------:R-:W-:Y:S02]  /*14f0*/  UISETP.LT.U32.AND UP0, UPT, UR15, 0x7, UPT ;  /* 0x000000070f00788c */ /* 0x000fe4000bf01070 */
[----:B------:R-:W-:Y:S02]  /*1500*/  UISETP.GE.U32.AND UP1, UPT, UR4, -0x7f, UPT ;  /* 0xffffff810400788c */ /* 0x000fe4000bf26070 */
[----:B------:R-:W-:Y:S02]  /*1510*/  USEL UR14, UR15, 0x7, UP0 ;  /* 0x000000070f0e7887 */ /* 0x000fe40008000000 */
[----:B------:R-:W-:-:S02]  /*1520*/  UIADD3 UR13, UPT, UPT, UR13, 0x7e, URZ ;  /* 0x0000007e0d0d7890 */ /* 0x000fc4000fffe0ff */
[----:B------:R-:W-:Y:S02]  /*1530*/  UIADD3 UR5, UPT, UPT, UR14, -0x1, URZ ;  /* 0xffffffff0e057890 */ /* 0x000fe4000fffe0ff */
[----:B------:R-:W-:-:S03]  /*1540*/  UIADD3 UR7, UPT, UPT, UR15, -UR14, URZ ;  /* 0x8000000e0f077290 */ /* 0x000fc6000fffe0ff */
[----:B------:R-:W-:-:S04]  /*1550*/  @UP1 UIADD3 UR5, UPT, UPT, UR14, URZ, URZ ;  /* 0x000000ff0e051290 */ /* 0x000fc8000fffe0ff */
[----:B--2---:R-:W-:-:S12]  /*1560*/  UIADD3 UR5, UPT, UPT, UR5, 0x1, URZ ;  /* 0x0000000105057890 */ /* 0x004fd8000fffe0ff */
.L_x_35:
[----:B------:R-:W-:Y:S01]  /*1570*/  UISETP.NE.AND UP0, UPT, UR37, URZ, UPT ;  /* 0x000000ff2500728c */ /* 0x000fe2000bf05270 */
[----:B------:R-:W1:Y:S08]  /*1580*/  S2UR UR37, SR_CgaCtaId ;  /* 0x00000000002579c3 */ /* 0x000e700000008800 */
[----:B------:R-:W-:Y:S05]  /*1590*/  BRA.U UP0, `(.L_x_18) ;  /* 0x0000000100347547 */ /* 0x000fea000b800000 */
[----:B------:R-:W2:Y:S01]  /*15a0*/  S2R R2, SR_CgaCtaId ;  /* 0x0000000000027919 */ /* 0x000ea20000008800 */
[----:B------:R-:W-:-:S04]  /*15b0*/  MOV R3, 0x400 ;  /* 0x0000040000037802 */ /* 0x000fc80000000f00 */
[----:B--2---:R-:W-:Y:S02]  /*15c0*/  LEA R3, R2, R3, 0x18 ;  /* 0x0000000302037211 */ /* 0x004fe400078ec0ff */
[----:B------:R-:W-:-:S03]  /*15d0*/  SHF.L.U32 R2, R8, 0x1f, RZ ;  /* 0x0000001f08027819 */ /* 0x000fc600000006ff */
[----:B------:R-:W-:-:S04]  /*15e0*/  IMAD R3, R10, 0x8, R3 ;  /* 0x000000080a037824 */ /* 0x000fc800078e0203 */
[----:B------:R-:W2:Y:S02]  /*15f0*/  SYNCS.PHASECHK.TRANS64.TRYWAIT P0, [R3+URZ+0x110], R2 ;  /* 0x00011002030075a7 */ /* 0x000ea400080011ff */
[----:B--2---:R-:W-:Y:S05]  /*1600*/  @!P0 BRA `(.L_x_19) ;  /* 0x0000005c00308947 */ /* 0x004fea0003800000 */
.L_x_108:
[----:B------:R-:W-:Y:S01]  /*1610*/  VIADD R10, R10, 0x1 ;  /* 0x000000010a0a7836 */ /* 0x000fe20000000000 */
[----:B------:R2:W-:Y:S04]  /*1620*/  SYNCS.ARRIVE.TRANS64.A1T0 RZ, [R3+URZ+0x100], RZ ;  /* 0x000100ff03ff79a7 */ /* 0x0005e800081000ff */
[----:B------:R-:W-:-:S04]  /*1630*/  ISETP.NE.AND P0, PT, R10, 0x2, PT ;  /* 0x000000020a00780c */ /* 0x000fc80003f05270 */
[----:B------:R-:W-:Y:S02]  /*1640*/  SEL R10, R10, RZ, P0 ;  /* 0x000000ff0a0a7207 */ /* 0x000fe40000000000 */
[----:B--2---:R-:W-:-:S04]  /*1650*/  SEL R3, RZ, 0x1, P0 ;  /* 0x00000001ff037807 */ /* 0x004fc80000000000 */
[----:B------:R-:W-:-:S07]  /*1660*/  LOP3.LUT R8, R8, R3, RZ, 0x3c, !PT ;  /* 0x0000000308087212 */ /* 0x000fce00078e3cff */
.L_x_18:
[----:B------:R-:W-:Y:S01]  /*1670*/  UMOV UR4, 0x400 ;  /* 0x0000040000047882 */ /* 0x000fe20000000000 */
[----:B------:R-:W-:Y:S01]  /*1680*/  SHF.L.U32 R2, R15, 0x1f, RZ ;  /* 0x0000001f0f027819 */ /* 0x000fe200000006ff */
[----:B-1----:R-:W-:Y:S01]  /*1690*/  ULEA UR4, UR37, UR4, 0x18 ;  /* 0x0000000425047291 */ /* 0x002fe2000f8ec0ff */
[----:B------:R-:W-:Y:S01]  /*16a0*/  R2UR UR35, R21 ;  /* 0x00000000152372ca */ /* 0x000fe200000e0000 */
[----:B------:R-:W-:Y:S01]  /*16b0*/  UISETP.GE.U32.AND UP0, UPT, UR13, 0x7f, UPT ;  /* 0x0000007f0d00788c */ /* 0x000fe2000bf06070 */
[----:B------:R-:W-:Y:S01]  /*16c0*/  R2UR UR11, R20 ;  /* 0x00000000140b72ca */ /* 0x000fe200000e0000 */
[----:B------:R-:W-:Y:S01]  /*16d0*/  ULEA UR8, UR6, UR4, 0x3 ;  /* 0x0000000406087291 */ /* 0x000fe2000f8e18ff */
[----:B------:R-:W-:-:S08]  /*16e0*/  UMOV UR24, URZ ;  /* 0x000000ff00187c82 */ /* 0x000fd00008000000 */
[----:B------:R1:W2:Y:S01]  /*16f0*/  SYNCS.PHASECHK.TRANS64.TRYWAIT P0, [UR8+0x38], R2 ;  /* 0x00003802ff0075a7 */ /* 0x0002a20008001108 */
[----:B------:R-:W-:Y:S02]  /*1700*/  USHF.L.U32 UR35, UR35, 0x6, URZ ;  /* 0x0000000623237899 */ /* 0x000fe400080006ff */
[----:B------:R-:W-:Y:S01]  /*1710*/  USHF.L.U32 UR11, UR11, 0x7, URZ ;  /* 0x000000070b0b7899 */ /* 0x000fe200080006ff */
[----:B------:R-:W-:Y:S11]  /*1720*/  BRA.U !UP0, `(.L_x_20) ;  /* 0x0000000108a87547 */ /* 0x000ff6000b800000 */
[----:B------:R-:W-:Y:S01]  /*1730*/  UMOV UR16, URZ ;  /* 0x000000ff00107c82 */ /* 0x000fe20008000000 */
[----:B------:R-:W-:-:S05]  /*1740*/  UMOV UR17, UR6 ;  /* 0x0000000600117c82 */ /* 0x000fca0008000000 */
.L_x_25:
[----:B-1----:R-:W-:Y:S01]  /*1750*/  ULEA UR33, UR17, UR4, 0x3 ;  /* 0x0000000411217291 */ /* 0x002fe2000f8e18ff */
[----:B--2---:R-:W-:Y:S01]  /*1760*/  @!P5 MOV R3, 0x3000 ;  /* 0x000030000003d802 */ /* 0x004fe20000000f00 */
[----:B--2---:R-:W-:Y:S10]  /*1770*/  @P0 BRA `(.L_x_21) ;  /* 0x00000000000c0947 */ /* 0x004ff40003800000 */
[----:B------:R-:W-:-:S04]  /*1780*/  SHF.L.U32 R5, R15, 0x1f, RZ ;  /* 0x0000001f0f057819 */ /* 0x000fc800000006ff */
[----:B------:R-:W2:Y:S02]  /*1790*/  SYNCS.PHASECHK.TRANS64.TRYWAIT P0, [UR33+0x38], R5 ;  /* 0x00003805ff0075a7 */ /* 0x000ea40008001121 */
[----:B--2---:R-:W-:Y:S05]  /*17a0*/  @!P0 BRA `(.L_x_22) ;  /* 0x0000005800dc8947 */ /* 0x004fea0003800000 */
.L_x_21:
[----:B------:R2:W-:Y:S01]  /*17b0*/  @!P5 SYNCS.ARRIVE.TRANS64 RZ, [UR33], R3 ;  /* 0x00000003ffffd9a7 */ /* 0x0005e20008000021 */
[----:B------:R-:W-:Y:S04]  /*17c0*/  BSSY.RECONVERGENT B0, `(.L_x_23) ;  /* 0x0000003000007945 */ /* 0x000fe80003800200 */
[----:B------:R-:W-:Y:S05]  /*17d0*/  @P4 BRA `(.L_x_24) ;  /* 0x0000000000044947 */ /* 0x000fea0003800000 */
[----:B------:R-:W-:Y:S05]  /*17e0*/  BPT.TRAP 0x1 ;  /* 0x000000040000795c */ /* 0x000fea0000300000 */
.L_x_24:
[----:B------:R-:W-:Y:S05]  /*17f0*/  BSYNC.RECONVERGENT B0 ;  /* 0x0000000000007941 */ /* 0x000fea0003800200 */
.L_x_23:
[----:B------:R-:W-:Y:S02]  /*1800*/  UIADD3 UR6, UPT, UPT, UR17, 0x1, URZ ;  /* 0x0000000111067890 */ /* 0x000fe4000fffe0ff */
[----:B------:R-:W-:Y:S02]  /*1810*/  ULEA UR32, UR17, UR4, 0xc ;  /* 0x0000000411207291 */ /* 0x000fe4000f8e60ff */
[----:B------:R-:W-:Y:S02]  /*1820*/  UISETP.NE.AND UP0, UPT, UR6, 0x7, UPT ;  /* 0x000000070600788c */ /* 0x000fe4000bf05270 */
[----:B------:R-:W-:Y:S02]  /*1830*/  UIADD3 UR26, UP1, UPT, UR22, 0x80, URZ ;  /* 0x00000080161a7890 */ /* 0x000fe4000ff3e0ff */
[----:B------:R-:W-:Y:S02]  /*1840*/  USEL UR9, URZ, 0x1, UP0 ;  /* 0x00000001ff097887 */ /* 0x000fe40008000000 */
[----:B------:R-:W-:-:S02]  /*1850*/  USEL UR6, UR6, URZ, UP0 ;  /* 0x000000ff06067287 */ /* 0x000fc40008000000 */
[----:B------:R-:W-:Y:S02]  /*1860*/  UIADD3 UR20, UP0, UPT, UR22, 0x180, URZ ;  /* 0x0000018016147890 */ /* 0x000fe4000ff1e0ff */
[----:B------:R-:W-:Y:S01]  /*1870*/  ULEA UR8, UR6, UR4, 0x3 ;  /* 0x0000000406087291 */ /* 0x000fe2000f8e18ff */
[----:B------:R-:W-:Y:S01]  /*1880*/  LOP3.LUT R15, R15, UR9, RZ, 0x3c, !PT ;  /* 0x000000090f0f7c12 */ /* 0x000fe2000f8e3cff */
[----:B------:R-:W-:Y:S02]  /*1890*/  USHF.L.U32 UR34, UR16, 0x6, URZ ;  /* 0x0000000610227899 */ /* 0x000fe400080006ff */
[----:B------:R-:W-:Y:S01]  /*18a0*/  UIADD3.X UR27, UPT, UPT, URZ, UR23, URZ, UP1, !UPT ;  /* 0x00000017ff1b7290 */ /* 0x000fe20008ffe4ff */
[----:B-1----:R-:W-:Y:S01]  /*18b0*/  SHF.L.U32 R2, R15, 0x1f, RZ ;  /* 0x0000001f0f027819 */ /* 0x002fe200000006ff */
[----:B------:R-:W-:Y:S02]  /*18c0*/  UIADD3 UR32, UPT, UPT, UR32, 0x4400, URZ ;  /* 0x0000440020207890 */ /* 0x000fe4000fffe0ff */
[----:B------:R-:W-:Y:S01]  /*18d0*/  UIADD3.X UR21, UPT, UPT, URZ, UR23, URZ, UP0, !UPT ;  /* 0x00000017ff157290 */ /* 0x000fe200087fe4ff */
[----:B------:R1:W1:Y:S01]  /*18e0*/  SYNCS.PHASECHK.TRANS64.TRYWAIT P0, [UR8+0x38], R2 ;  /* 0x00003802ff0075a7 */ /* 0x0002620008001108 */
[----:B------:R-:W-:Y:S01]  /*18f0*/  ULEA UR8, UR17, UR4, 0xd ;  /* 0x0000000411087291 */ /* 0x000fe2000f8e68ff */
[----:B------:R-:W-:Y:S01]  /*1900*/  UMOV UR18, 0x0 ;  /* 0x0000000000127882 */ /* 0x000fe20000000000 */
[----:B------:R-:W-:-:S02]  /*1910*/  UMOV UR19, 0x10000000 ;  /* 0x1000000000137882 */ /* 0x000fc40000000000 */
[----:B------:R-:W-:Y:S01]  /*1920*/  UIADD3 UR8, UPT, UPT, UR8, 0xb400, URZ ;  /* 0x0000b40008087890 */ /* 0x000fe2000fffe0ff */
[----:B------:R1:W-:Y:S01]  /*1930*/  UTMALDG.3D [UR32], [UR26], desc[UR18] ;  /* 0x000012201a0075b4 */ /* 0x0003e20008011000 */
[----:B------:R-:W-:Y:S01]  /*1940*/  UMOV UR12, UR36 ;  /* 0x00000024000c7c82 */ /* 0x000fe20008000000 */
[----:B------:R-:W-:Y:S01]  /*1950*/  UMOV UR9, UR33 ;  /* 0x0000002100097c82 */ /* 0x000fe20008000000 */
[----:B------:R-:W-:Y:S01]  /*1960*/  UMOV UR10, UR34 ;  /* 0x00000022000a7c82 */ /* 0x000fe20008000000 */
[----:B------:R-:W-:Y:S01]  /*1970*/  UIADD3 UR16, UPT, UPT, UR16, 0x1, URZ ;  /* 0x0000000110107890 */ /* 0x000fe2000fffe0ff */
[----:B------:R-:W-:Y:S01]  /*1980*/  UMOV UR24, UR5 ;  /* 0x0000000500187c82 */ /* 0x000fe20008000000 */
[----:B------:R-:W-:Y:S02]  /*1990*/  UMOV UR17, UR6 ;  /* 0x0000000600117c82 */ /* 0x000fe40008000000 */
[----:B------:R1:W-:Y:S01]  /*19a0*/  UTMALDG.3D [UR8], [UR20], desc[UR18] ;  /* 0x00001208140075b4 */ /* 0x0003e20008011000 */
[----:B------:R-:W-:-:S09]  /*19b0*/  UISETP.NE.AND UP0, UPT, UR16, UR5, UPT ;  /* 0x000000051000728c */ /* 0x000fd2000bf05270 */
[----:B------:R-:W-:Y:S05]  /*19c0*/  BRA.U UP0, `(.L_x_25) ;  /* 0xfffffffd00607547 */ /* 0x000fea000b83ffff */
.L_x_20:
[----:B-1----:R-:W-:Y:S01]  /*19d0*/  ULEA UR8, UR6, UR4, 0x3 ;  /* 0x0000000406087291 */ /* 0x002fe2000f8e18ff */
[----:B------:R-:W-:Y:S01]  /*19e0*/  SHF.L.U32 R2, R15, 0x1f, RZ ;  /* 0x0000001f0f027819 */ /* 0x000fe200000006ff */
[----:B------:R-:W-:Y:S01]  /*19f0*/  @!P1 SYNCS.ARRIVE.TRANS64.A1T0 RZ, [UR4+0x98], RZ ;  /* 0x000098ffffff99a7 */ /* 0x000fe20008100004 */
[----:B------:R-:W-:-:S06]  /*1a00*/  UISETP.GT.AND UP0, UPT, UR15, UR14, UPT ;  /* 0x0000000e0f00728c */ /* 0x000fcc000bf04270 */
[----:B--2---:R1:W2:Y:S03]  /*1a10*/  SYNCS.PHASECHK.TRANS64.TRYWAIT P0, [UR8+0x38], R2 ;  /* 0x00003802ff0075a7 */ /* 0x0042a60008001108 */
[----:B------:R-:W-:Y:S05]  /*1a20*/  BRA.U !UP0, `(.L_x_26) ;  /* 0x0000000108ac7547 */ /* 0x000fea000b800000 */
[----:B------:R-:W-:Y:S01]  /*1a30*/  UIADD3 UR21, UPT, UPT, UR7, UR24, URZ ;  /* 0x0000001807157290 */ /* 0x000fe2000fffe0ff */
[----:B------:R-:W-:-:S11]  /*1a40*/  UMOV UR25, UR6 ;  /* 0x0000000600197c82 */ /* 0x000fd60008000000 */
.L_x_31:
[----:B-1----:R-:W-:Y:S01]  /*1a50*/  ULEA UR17, UR25, UR4, 0x3 ;  /* 0x0000000419117291 */ /* 0x002fe2000f8e18ff */
[----:B--2---:R-:W-:Y:S01]  /*1a60*/  @!P5 MOV R3, 0x3000 ;  /* 0x000030000003d802 */ /* 0x004fe20000000f00 */
[----:B--2---:R-:W-:Y:S10]  /*1a70*/  @P0 BRA `(.L_x_27) ;  /* 0x00000000000c0947 */ /* 0x004ff40003800000 */
[----:B------:R-:W-:-:S04]  /*1a80*/  SHF.L.U32 R5, R15, 0x1f, RZ ;  /* 0x0000001f0f057819 */ /* 0x000fc800000006ff */
[----:B------:R-:W2:Y:S02]  /*1a90*/  SYNCS.PHASECHK.TRANS64.TRYWAIT P0, [UR17+0x38], R5 ;  /* 0x00003805ff0075a7 */ /* 0x000ea40008001111 */
[----:B--2---:R-:W-:Y:S05]  /*1aa0*/  @!P0 BRA `(.L_x_28) ;  /* 0x0000005800348947 */ /* 0x004fea0003800000 */
.L_x_27:
[----:B------:R2:W-:Y:S01]  /*1ab0*/  @!P5 SYNCS.ARRIVE.TRANS64 RZ, [UR17], R3 ;  /* 0x00000003ffffd9a7 */ /* 0x0005e20008000011 */
[----:B------:R-:W-:Y:S04]  /*1ac0*/  BSSY.RECONVERGENT B0, `(.L_x_29) ;  /* 0x0000003000007945 */ /* 0x000fe80003800200 */
[----:B------:R-:W-:Y:S05]  /*1ad0*/  @P4 BRA `(.L_x_30) ;  /* 0x0000000000044947 */ /* 0x000fea0003800000 */
[----:B------:R-:W-:Y:S05]  /*1ae0*/  BPT.TRAP 0x1 ;  /* 0x000000040000795c */ /* 0x000fea0000300000 */
.L_x_30:
[----:B------:R-:W-:Y:S05]  /*1af0*/  BSYNC.RECONVERGENT B0 ;  /* 0x0000000000007941 */ /* 0x000fea0003800200 */
.L_x_29:
        /* <DEDUP_REMOVED lines=10> */
[----:B------:R-:W-:Y:S01]  /*1ba0*/  UIADD3 UR16, UPT, UPT, UR16, 0x4400, URZ ;  /* 0x0000440010107890 */ /* 0x000fe2000fffe0ff */
[----:B-1----:R-:W-:Y:S01]  /*1bb0*/  SHF.L.U32 R2, R15, 0x1f, RZ ;  /* 0x0000001f0f027819 */ /* 0x002fe200000006ff */
[----:B------:R-:W-:Y:S02]  /*1bc0*/  UIADD3.X UR31, UPT, UPT, URZ, UR23, URZ, UP1, !UPT ;  /* 0x00000017ff1f7290 */ /* 0x000fe40008ffe4ff */
[----:B------:R-:W-:Y:S01]  /*1bd0*/  UIADD3.X UR29, UPT, UPT, URZ, UR23, URZ, UP0, !UPT ;  /* 0x00000017ff1d7290 */ /* 0x000fe200087fe4ff */
[----:B------:R1:W1:Y:S01]  /*1be0*/  SYNCS.PHASECHK.TRANS64.TRYWAIT P0, [UR8+0x38], R2 ;  /* 0x00003802ff0075a7 */ /* 0x0002620008001108 */
[----:B------:R-:W-:Y:S01]  /*1bf0*/  ULEA UR8, UR25, UR4, 0xd ;  /* 0x0000000419087291 */ /* 0x000fe2000f8e68ff */
[----:B------:R-:W-:Y:S01]  /*1c00*/  UMOV UR26, 0x0 ;  /* 0x00000000001a7882 */ /* 0x000fe20000000000 */
[----:B------:R-:W-:-:S02]  /*1c10*/  UMOV UR27, 0x10000000 ;  /* 0x10000000001b7882 */ /* 0x000fc40000000000 */
[----:B------:R-:W-:Y:S01]  /*1c20*/  UIADD3 UR8, UPT, UPT, UR8, 0xb400, URZ ;  /* 0x0000b40008087890 */ /* 0x000fe2000fffe0ff */
[----:B------:R-:W-:Y:S01]  /*1c30*/  UMOV UR19, UR35 ;  /* 0x0000002300137c82 */ /* 0x000fe20008000000 */
[----:B------:R-:W-:Y:S01]  /*1c40*/  UMOV UR20, UR36 ;  /* 0x0000002400147c82 */ /* 0x000fe20008000000 */
[----:B------:R-:W-:Y:S01]  /*1c50*/  UMOV UR12, UR36 ;  /* 0x00000024000c7c82 */ /* 0x000fe20008000000 */
[----:B------:R-:W-:Y:S01]  /*1c60*/  UMOV UR9, UR17 ;  /* 0x0000001100097c82 */ /* 0x000fe20008000000 */
[----:B------:R-:W-:Y:S01]  /*1c70*/  UMOV UR10, UR18 ;  /* 0x00000012000a7c82 */ /* 0x000fe20008000000 */
[----:B------:R1:W-:Y:S01]  /*1c80*/  UTMALDG.3D [UR16], [UR30], desc[UR26] ;  /* 0x00001a101e0075b4 */ /* 0x0003e20008011000 */
[----:B------:R-:W-:Y:S01]  /*1c90*/  UIADD3 UR24, UPT, UPT, UR24, 0x1, URZ ;  /* 0x0000000118187890 */ /* 0x000fe2000fffe0ff */
[----:B------:R-:W-:-:S03]  /*1ca0*/  UMOV UR25, UR6 ;  /* 0x0000000600197c82 */ /* 0x000fc60008000000 */
[----:B------:R-:W-:Y:S01]  /*1cb0*/  UISETP.NE.AND UP0, UPT, UR24, UR21, UPT ;  /* 0x000000151800728c */ /* 0x000fe2000bf05270 */
[----:B------:R1:W-:Y:S08]  /*1cc0*/  UTMALDG.3D [UR8], [UR28], desc[UR26] ;  /* 0x00001a081c0075b4 */ /* 0x0003f00008011000 */
[----:B------:R-:W-:Y:S05]  /*1cd0*/  BRA.U UP0, `(.L_x_31) ;  /* 0xfffffffd005c7547 */ /* 0x000fea000b83ffff */
.L_x_26:
[----:B-1----:R-:W-:Y:S01]  /*1ce0*/  LEA R2, R14, UR4, 0x3 ;  /* 0x000000040e027c11 */ /* 0x002fe2000f8e18ff */
[----:B------:R-:W-:Y:S01]  /*1cf0*/  NOP ;  /* 0x0000000000007918 */ /* 0x000fe20000000000 */
[----:B--2---:R-:W-:Y:S02]  /*1d00*/  SHF.L.U32 R3, R12, 0x1f, RZ ;  /* 0x0000001f0c037819 */ /* 0x004fe400000006ff */
[----:B------:R-:W-:Y:S02]  /*1d10*/  LEA R4, R14, UR4, 0x4 ;  /* 0x000000040e047c11 */ /* 0x000fe4000f8e20ff */
[----:B------:R-:W1:Y:S02]  /*1d20*/  SYNCS.PHASECHK.TRANS64.TRYWAIT P0, [R2+URZ+0xa0], R3 ;  /* 0x0000a003020075a7 */ /* 0x000e6400080011ff */
[----:B-1----:R-:W-:Y:S05]  /*1d30*/  @!P0 BRA `(.L_x_32) ;  /* 0x0000005400a88947 */ /* 0x002fea0003800000 */
.L_x_111:
[----:B------:R-:W2:Y:S01]  /*1d40*/  LDS.128 R4, [R4+0x130] ;  /* 0x0001300004047984 */ /* 0x000ea20000000c00 */
[----:B---3--:R-:W-:Y:S01]  /*1d50*/  ISETP.GE.AND P0, PT, R40, 0x1, PT ;  /* 0x000000012800780c */ /* 0x008fe20003f06270 */
[----:B-1----:R-:W-:Y:S01]  /*1d60*/  VIADD R2, R2, 0xb0 ;  /* 0x000000b002027836 */ /* 0x002fe20000000000 */
[----:B------:R-:W-:Y:S01]  /*1d70*/  @!PT LDS RZ, [RZ] ;  /* 0x00000000fffff984 */ /* 0x000fe20000000800 */
[----:B------:R-:W-:Y:S01]  /*1d80*/  @!PT LDS RZ, [RZ] ;  /* 0x00000000fffff984 */ /* 0x000fe20000000800 */
[----:B------:R-:W-:Y:S01]  /*1d90*/  @!PT LDS RZ, [RZ] ;  /* 0x00000000fffff984 */ /* 0x000fe20000000800 */
[----:B------:R-:W-:Y:S01]  /*1da0*/  @!PT LDS RZ, [RZ] ;  /* 0x00000000fffff984 */ /* 0x000fe20000000800 */
[----:B------:R1:W-:Y:S06]  /*1db0*/  MEMBAR.ALL.CTA ;  /* 0x0000000000007992 */ /* 0x0003ec0000008000 */
[----:B-1----:R-:W1:Y:S01]  /*1dc0*/  FENCE.VIEW.ASYNC.S ;  /* 0x00000000000073c6 */ /* 0x002e620000000000 */
[----:B------:R-:W-:-:S04]  /*1dd0*/  PRMT R2, RZ, 0x654, R2 ;  /* 0x00000654ff027816 */ /* 0x000fc80000000002 */
[----:B-1----:R1:W-:Y:S01]  /*1de0*/  SYNCS.ARRIVE.TRANS64.RED.A1T0 RZ, [R2+URZ], RZ ;  /* 0x000000ff02ff79a7 */ /* 0x0023e200081004ff */
[----:B--2---:R-:W-:-:S13]  /*1df0*/  LOP3.LUT P2, RZ, R6, 0x1, RZ, 0xc0, !PT ;  /* 0x0000000106ff7812 */ /* 0x004fda000784c0ff */
[----:B------:R-:W-:Y:S01]  /*1e00*/  @P2 SHF.R.U32.HI R3, RZ, 0x10, R5 ;  /* 0x00000010ff032819 */ /* 0x000fe20000011605 */
[----:B------:R-:W-:Y:S01]  /*1e10*/  VOTEU.ANY UP0, P2 ;  /* 0x0000000000ff7886 */ /* 0x000fe20001000100 */
[----:B------:R-:W-:Y:S02]  /*1e20*/  @P2 MOV R13, R4 ;  /* 0x00000004000d2202 */ /* 0x000fe40000000f00 */
[----:B------:R-:W-:Y:S02]  /*1e30*/  @P2 R2UR.BROADCAST UR8, R3 ;  /* 0x00000000030822ca */ /* 0x000fe400008e0000 */
[----:B------:R-:W-:-:S11]  /*1e40*/  @P2 LOP3.LUT R11, R5, 0xffff, RZ, 0xc0, !PT ;  /* 0x0000ffff050b2812 */ /* 0x000fd600078ec0ff */
[----:B------:R-:W-:Y:S01]  /*1e50*/  @UP0 UMOV UR36, UR8 ;  /* 0x0000000800240c82 */ /* 0x000fe20008000000 */
[----:B-1----:R-:W-:Y:S05]  /*1e60*/  @!P0 BRA `(.L_x_33) ;  /* 0x0000000000b88947 */ /* 0x002fea0003800000 */
[----:B------:R-:W4:Y:S01]  /*1e70*/  LDC.64 R4, c[0x0][0xb18] ;  /* 0x0002c600ff047b82 */ /* 0x000f220000000a00 */
[----:B------:R-:W-:-:S07]  /*1e80*/  ISETP.NE.AND P3, PT, R40, 0x1, PT ;  /* 0x000000012800780c */ /* 0x000fce0003f65270 */
[----:B------:R-:W1:Y:S08]  /*1e90*/  LDC.64 R6, c[0x0][0xb10] ;  /* 0x0002c400ff067b82 */ /* 0x000e700000000a00 */
[----:B------:R-:W2:Y:S08]  /*1ea0*/  LDC R16, c[0x0][0xb20] ;  /* 0x0002c800ff107b82 */ /* 0x000eb00000000800 */
[----:B------:R-:W3:Y:S01]  /*1eb0*/  LDC R18, c[0x0][0xb0c] ;  /* 0x0002c300ff127b82 */ /* 0x000ee20000000800 */
[----:B----4-:R-:W-:Y:S01]  /*1ec0*/  IMAD.HI.U32 R17, R0, R5, RZ ;  /* 0x0000000500117227 */ /* 0x010fe200078e00ff */
[----:B------:R-:W-:-:S03]  /*1ed0*/  ISETP.NE.AND P0, PT, R4, 0x1, PT ;  /* 0x000000010400780c */ /* 0x000fc60003f05270 */
[----:B------:R-:W-:-:S03]  /*1ee0*/  IMAD.HI.U32 R5, R11, R5, RZ ;  /* 0x000000050b057227 */ /* 0x000fc600078e00ff */
[----:B------:R-:W4:Y:S01]  /*1ef0*/  LDC.64 R2, c[0x0][0xb28] ;  /* 0x0002ca00ff027b82 */ /* 0x000f220000000a00 */
[----:B-1----:R-:W-:-:S04]  /*1f00*/  IMAD.HI.U32 R20, R9, R6, RZ ;  /* 0x0000000609147227 */ /* 0x002fc800078e00ff */
[----:B------:R-:W-:Y:S01]  /*1f10*/  IMAD.HI.U32 R22, R13, R6, RZ ;  /* 0x000000060d167227 */ /* 0x000fe200078e00ff */
[----:B------:R-:W-:Y:S02]  /*1f20*/  SHF.R.U32.HI R20, RZ, R7, R20 ;  /* 0x00000007ff147219 */ /* 0x000fe40000011614 */
[-C--:B--2---:R-:W-:Y:S02]  /*1f30*/  SHF.R.U32.HI R17, RZ, R16.reuse, R17 ;  /* 0x00000010ff117219 */ /* 0x084fe40000011611 */
[----:B------:R-:W-:Y:S02]  /*1f40*/  SHF.R.U32.HI R16, RZ, R16, R5 ;  /* 0x00000010ff107219 */ /* 0x000fe40000011605 */
[----:B------:R-:W-:Y:S02]  /*1f50*/  SEL R17, R0, R17, !P0 ;  /* 0x0000001100117207 */ /* 0x000fe40004000000 */
[----:B------:R-:W-:Y:S02]  /*1f60*/  SHF.R.U32.HI R22, RZ, R7, R22 ;  /* 0x00000007ff167219 */ /* 0x000fe40000011616 */
[----:B---3--:R-:W-:-:S02]  /*1f70*/  ISETP.NE.AND P1, PT, R18, 0x1, PT ;  /* 0x000000011200780c */ /* 0x008fc40003f25270 */
[----:B------:R-:W-:Y:S02]  /*1f80*/  SEL R5, R11, R16, !P0 ;  /* 0x000000100b057207 */ /* 0x000fe40004000000 */
[----:B------:R-:W-:Y:S02]  /*1f90*/  SEL R19, R9, R20, !P1 ;  /* 0x0000001409137207 */ /* 0x000fe40004800000 */
[----:B------:R-:W-:Y:S01]  /*1fa0*/  SEL R7, R13, R22, !P1 ;  /* 0x000000160d077207 */ /* 0x000fe20004800000 */
[----:B----4-:R-:W-:-:S04]  /*1fb0*/  IMAD.HI.U32 R20, R17, R2, RZ ;  /* 0x0000000211147227 */ /* 0x010fc800078e00ff */
[----:B------:R-:W-:Y:S01]  /*1fc0*/  IMAD.HI.U32 R6, R19, R2, RZ ;  /* 0x0000000213067227 */ /* 0x000fe200078e00ff */
[----:B------:R-:W-:-:S04]  /*1fd0*/  @P3 SHF.R.U32.HI R17, RZ, R3, R20 ;  /* 0x00000003ff113219 */ /* 0x000fc80000011614 */
        /* <DEDUP_REMOVED lines=8> */
[----:B------:R-:W-:-:S04]  /*2060*/  @!P0 IMAD.HI.U32 R16, R7, R2, RZ ;  /* 0x0000000207108227 */ /* 0x000fc800078e00ff */
[----:B------:R-:W-:Y:S01]  /*2070*/  IMAD.MOV R2, RZ, RZ, -R6 ;  /* 0x000000ffff027224 */ /* 0x000fe200078e0a06 */
[----:B------:R-:W-:-:S03]  /*2080*/  @!P0 SHF.R.U32.HI R16, RZ, R3, R16 ;  /* 0x00000003ff108219 */ /* 0x000fc60000011610 */
[----:B------:R-:W-:Y:S01]  /*2090*/  IMAD R2, R40, R2, R5 ;  /* 0x0000000228027224 */ /* 0x000fe200078e0205 */
[----:B------:R-:W-:Y:S02]  /*20a0*/  @!P0 SEL R3, R7, R16, !P3 ;  /* 0x0000001007038207 */ /* 0x000fe40005800000 */
[----:B------:R-:W-:-:S03]  /*20b0*/  IADD3 R16, PT, PT, -R5, RZ, RZ ;  /* 0x000000ff05107210 */ /* 0x000fc60007ffe1ff */
[--C-:B------:R-:W-:Y:S02]  /*20c0*/  @!P0 IMAD.IADD R6, R6, 0x1, -R3.reuse ;  /* 0x0000000106068824 */ /* 0x100fe400078e0a03 */
[----:B------:R-:W-:Y:S01]  /*20d0*/  @!P0 IMAD R3, R2, R19, R3 ;  /* 0x0000001302038224 */ /* 0x000fe200078e0203 */
[----:B------:R-:W-:Y:S01]  /*20e0*/  IADD3 R2, PT, PT, -R7, RZ, RZ ;  /* 0x000000ff07027210 */ /* 0x000fe20007ffe1ff */
[----:B------:R-:W-:Y:S02]  /*20f0*/  @!P0 IMAD R5, R40, R6, R7 ;  /* 0x0000000628058224 */ /* 0x000fe400078e0207 */
[----:B------:R-:W-:Y:S02]  /*2100*/  IMAD R11, R4, R16, R11 ;  /* 0x00000010040b7224 */ /* 0x000fe400078e020b */
[----:B------:R-:W-:Y:S02]  /*2110*/  @!P0 IMAD.MOV.U32 R7, RZ, RZ, R3 ;  /* 0x000000ffff078224 */ /* 0x000fe400078e0003 */
[----:B------:R-:W-:-:S02]  /*2120*/  IMAD R2, R18, R2, R13 ;  /* 0x0000000212027224 */ /* 0x000fc400078e020d */
[----:B------:R-:W-:Y:S02]  /*2130*/  IMAD R11, R5, R4, R11 ;  /* 0x00000004050b7224 */ /* 0x000fe400078e020b */
[----:B------:R-:W-:Y:S02]  /*2140*/  IMAD R13, R7, R18, R2 ;  /* 0x00000012070d7224 */ /* 0x000fe400078e0202 */
.L_x_33:
[----:B------:R-:W1:Y:S02]  /*2150*/  LDCU UR8, c[0x0][0xb30] ;  /* 0x00016600ff0877ac */ /* 0x000e640008000800 */
[----:B-1----:R-:W-:-:S09]  /*2160*/  UISETP.NE.AND UP0, UPT, UR8, 0x1, UPT ;  /* 0x000000010800788c */ /* 0x002fd2000bf05270 */
[----:B------:R-:W-:Y:S05]  /*2170*/  BRA.U UP0, `(.L_x_34) ;  /* 0x0000000100407547 */ /* 0x000fea000b800000 */
[----:B------:R-:W1:Y:S08]  /*2180*/  LDC.64 R4, c[0x0][0xb10] ;  /* 0x0002c400ff047b82 */ /* 0x000e700000000a00 */
[----:B------:R-:W2:Y:S08]  /*2190*/  LDC.64 R2, c[0x0][0xb18] ;  /* 0x0002c600ff027b82 */ /* 0x000eb00000000a00 */
[----:B------:R-:W3:Y:S08]  /*21a0*/  LDC R6, c[0x0][0xb20] ;  /* 0x0002c800ff067b82 */ /* 0x000ef00000000800 */
[----:B------:R-:W4:Y:S01]  /*21b0*/  LDC R16, c[0x0][0xb0c] ;  /* 0x0002c300ff107b82 */ /* 0x000f220000000800 */
[----:B-1----:R-:W-:-:S05]  /*21c0*/  IMAD.HI.U32 R4, R13, R4, RZ ;  /* 0x000000040d047227 */ /* 0x002fca00078e00ff */
[----:B------:R-:W-:Y:S01]  /*21d0*/  SHF.R.U32.HI R4, RZ, R5, R4 ;  /* 0x00000005ff047219 */ /* 0x000fe20000011604 */
[----:B--2---:R-:W-:Y:S01]  /*21e0*/  IMAD.HI.U32 R3, R11, R3, RZ ;  /* 0x000000030b037227 */ /* 0x004fe200078e00ff */
[----:B------:R-:W-:-:S04]  /*21f0*/  ISETP.NE.AND P0, PT, R2, 0x1, PT ;  /* 0x000000010200780c */ /* 0x000fc80003f05270 */
[----:B---3--:R-:W-:-:S04]  /*2200*/  SHF.R.U32.HI R6, RZ, R6, R3 ;  /* 0x00000006ff067219 */ /* 0x008fc80000011603 */
[----:B------:R-:W-:Y:S02]  /*2210*/  SEL R3, R11, R6, !P0 ;  /* 0x000000060b037207 */ /* 0x000fe40004000000 */
[----:B----4-:R-:W-:-:S04]  /*2220*/  ISETP.NE.AND P1, PT, R16, 0x1, PT ;  /* 0x000000011000780c */ /* 0x010fc80003f25270 */
[----:B------:R-:W-:-:S05]  /*2230*/  SEL R4, R13, R4, !P1 ;  /* 0x000000040d047207 */ /* 0x000fca0004800000 */
[----:B------:R-:W-:Y:S02]  /*2240*/  IMAD.IADD R5, R3, 0x1, -R4 ;  /* 0x0000000103057824 */ /* 0x000fe400078e0a04 */
[----:B------:R-:W-:Y:S02]  /*2250*/  IMAD.IADD R3, R4, 0x1, -R3 ;  /* 0x0000000104037824 */ /* 0x000fe400078e0a03 */
[----:B------:R-:W-:Y:S02]  /*2260*/  IMAD R13, R5, R16, R13 ;  /* 0x00000010050d7224 */ /* 0x000fe400078e020d */
[----:B------:R-:W-:-:S07]  /*2270*/  IMAD R11, R3, R2, R11 ;  /* 0x00000002030b7224 */ /* 0x000fce00078e020b */
.L_x_34:
[----:B------:R-:W-:Y:S01]  /*2280*/  VIADD R14, R14, 0x1 ;  /* 0x000000010e0e7836 */ /* 0x000fe20000000000 */
[----:B------:R-:W-:Y:S01]  /*2290*/  PLOP3.LUT P1, PT, PT, PT, PT, 0x80, 0x8 ;  /* 0x000000000008781c */ /* 0x000fe20003f2f070 */
[----:B------:R-:W-:Y:S02]  /*22a0*/  IMAD.IADD R21, R13, 0x1, R96 ;  /* 0x000000010d157824 */ /* 0x000fe400078e0260 */
[----:B------:R-:W-:Y:S01]  /*22b0*/  IMAD.IADD R20, R11, 0x1, R94 ;  /* 0x000000010b147824 */ /* 0x000fe200078e025e */
[----:B------:R-:W-:-:S04]  /*22c0*/  ISETP.NE.AND P0, PT, R14, 0x2, PT ;  /* 0x000000020e00780c */ /* 0x000fc80003f05270 */
[----:B------:R-:W-:Y:S02]  /*22d0*/  SEL R3, RZ, 0x1, P0 ;  /* 0x00000001ff037807 */ /* 0x000fe40000000000 */
[----:B------:R-:W-:Y:S02]  /*22e0*/  SEL R14, R14, RZ, P0 ;  /* 0x000000ff0e0e7207 */ /* 0x000fe40000000000 */
[----:B------:R-:W-:Y:S01]  /*22f0*/  LOP3.LUT R12, R12, R3, RZ, 0x3c, !PT ;  /* 0x000000030c0c7212 */ /* 0x000fe200078e3cff */
[----:B------:R-:W-:Y:S06]  /*2300*/  @P2 BRA `(.L_x_35) ;  /* 0xfffffff000982947 */ /* 0x000fec000383ffff */
[----:B------:R-:W-:Y:S01]  /*2310*/  UIADD3 UR4, UPT, UPT, UR4, 0x38, URZ ;  /* 0x0000003804047890 */ /* 0x000fe2000fffe0ff */
[----:B------:R-:W-:-:S03]  /*2320*/  SHF.L.U32 R3, R15, 0x1f, RZ ;  /* 0x0000001f0f037819 */ /* 0x000fc600000006ff */
[----:B------:R-:W-:-:S09]  /*2330*/  ULEA UR5, UR6, UR4, 0x3 ;  /* 0x0000000406057291 */ /* 0x000fd2000f8e18ff */
[----:B------:R-:W1:Y:S02]  /*2340*/  SYNCS.PHASECHK.TRANS64.TRYWAIT P0, [UR5], R3 ;  /* 0x00000003ff0075a7 */ /* 0x000e640008001105 */
[----:B-1----:R-:W-:Y:S05]  /*2350*/  @!P0 BRA `(.L_x_36) ;  /* 0x0000005000348947 */ /* 0x002fea0003800000 */
.L_x_113:
[----:B------:R-:W-:-:S04]  /*2360*/  UIADD3 UR6, UPT, UPT, UR6, 0x1, URZ ;  /* 0x0000000106067890 */ /* 0x000fc8000fffe0ff */
[----:B------:R-:W-:-:S04]  /*2370*/  UISETP.NE.AND UP0, UPT, UR6, 0x7, UPT ;  /* 0x000000070600788c */ /* 0x000fc8000bf05270 */
[----:B------:R-:W-:Y:S02]  /*2380*/  USEL UR7, URZ, 0x1, UP0 ;  /* 0x00000001ff077887 */ /* 0x000fe40008000000 */
[----:B------:R-:W-:-:S04]  /*2390*/  USEL UR6, UR6, URZ, UP0 ;  /* 0x000000ff06067287 */ /* 0x000fc80008000000 */
[----:B------:R-:W-:Y:S01]  /*23a0*/  ULEA UR5, UR6, UR4, 0x3 ;  /* 0x0000000406057291 */ /* 0x000fe2000f8e18ff */
[----:B------:R-:W-:-:S04]  /*23b0*/  LOP3.LUT R2, R15, UR7, RZ, 0x3c, !PT ;  /* 0x000000070f027c12 */ /* 0x000fc8000f8e3cff */
[----:B-1----:R-:W-:-:S04]  /*23c0*/  SHF.L.U32 R3, R2, 0x1f, RZ ;  /* 0x0000001f02037819 */ /* 0x002fc800000006ff */
[----:B------:R-:W1:Y:S02]  /*23d0*/  SYNCS.PHASECHK.TRANS64.TRYWAIT P0, [UR5], R3 ;  /* 0x00000003ff0075a7 */ /* 0x000e640008001105 */
[----:B-1----:R-:W-:Y:S05]  /*23e0*/  @!P0 BRA `(.L_x_37) ;  /* 0x0000005000288947 */ /* 0x002fea0003800000 */
.L_x_115:
        /* <DEDUP_REMOVED lines=9> */
.L_x_117:
        /* <DEDUP_REMOVED lines=9> */
.L_x_119:
        /* <DEDUP_REMOVED lines=9> */
.L_x_121:
        /* <DEDUP_REMOVED lines=9> */
.L_x_123:
[----:B------:R-:W-:-:S04]  /*2630*/  UIADD3 UR6, UPT, UPT, UR6, 0x1, URZ ;  /* 0x0000000106067890 */ /* 0x000fc8000fffe0ff */
[----:B------:R-:W-:-:S04]  /*2640*/  UISETP.NE.AND UP0, UPT, UR6, 0x7, UPT ;  /* 0x000000070600788c */ /* 0x000fc8000bf05270 */
[----:B------:R-:W-:Y:S02]  /*2650*/  USEL UR5, URZ, 0x1, UP0 ;  /* 0x00000001ff057887 */ /* 0x000fe40008000000 */
[----:B------:R-:W-:-:S04]  /*2660*/  USEL UR6, UR6, URZ, UP0 ;  /* 0x000000ff06067287 */ /* 0x000fc80008000000 */
[----:B------:R-:W-:Y:S01]  /*2670*/  ULEA UR6, UR6, UR4, 0x3 ;  /* 0x0000000406067291 */ /* 0x000fe2000f8e18ff */
[----:B-1----:R-:W-:-:S04]  /*2680*/  LOP3.LUT R3, R2, UR5, RZ, 0x3c, !PT ;  /* 0x0000000502037c12 */ /* 0x002fc8000f8e3cff */
[----:B------:R-:W-:Y:S01]  /*2690*/  SHF.L.U32 R3, R3, 0x1f, RZ ;  /* 0x0000001f03037819 */ /* 0x000fe200000006ff */
[----:B----4-:R-:W-:-:S07]  /*26a0*/  IMAD.U32 R0, RZ, RZ, UR6 ;  /* 0x00000006ff007e24 */ /* 0x010fce000f8e00ff */
.L_x_42:
[----:B-1----:R1:W2:Y:S02]  /*26b0*/  SYNCS.PHASECHK.TRANS64.TRYWAIT P0, [R0+URZ], R3 ;  /* 0x00000003000075a7 */ /* 0x0022a400080011ff */
[----:B--2---:R-:W-:Y:S05]  /*26c0*/  @!P0 NANOSLEEP.SYNCS 0x989680 ;  /* 0x009896800000895d */ /* 0x004fea0003900000 */
[----:B------:R-:W2:Y:S02]  /*26d0*/  @!P0 SYNCS.PHASECHK.TRANS64 P0, [R0+URZ], R3 ;  /* 0x00000003000085a7 */ /* 0x000ea400080010ff */
[----:B--2---:R-:W-:Y:S05]  /*26e0*/  @P0 EXIT ;  /* 0x000000000000094d */ /* 0x004fea0003800000 */
[----:B------:R-:W-:Y:S05]  /*26f0*/  BRA `(.L_x_42) ;  /* 0xfffffffc00ec7947 */ /* 0x000fea000383ffff */
.L_x_17:
[----:B------:R-:W-:-:S04]  /*2700*/  UISETP.NE.AND UP1, UPT, UR37, URZ, UPT ;  /* 0x000000ff2500728c */ /* 0x000fc8000bf25270 */
[----:B------:R-:W-:-:S09]  /*2710*/  UISETP.NE.OR UP1, UPT, UR8, 0x1, UP1 ;  /* 0x000000010800788c */ /* 0x000fd20008f25670 */
[----:B------:R-:W-:Y:S05]  /*2720*/  BRA.U UP1, `(.L_x_43) ;  /* 0x0000000501487547 */ /* 0x000fea000b800000 */
[----:B------:R-:W-:Y:S01]  /*2730*/  ISETP.NE.AND P2, PT, R2, RZ, PT ;  /* 0x000000ff0200720c */ /* 0x000fe20003f45270 */
[----:B------:R-:W-:Y:S01]  /*2740*/  IMAD.MOV.U32 R12, RZ, RZ, 0x1 ;  /* 0x00000001ff0c7424 */ /* 0x000fe200078e00ff */
[----:B------:R-:W-:Y:S02]  /*2750*/  CS2R R10, SRZ ;  /* 0x00000000000a7805 */ /* 0x000fe4000001ff00 */
[----:B------:R-:W-:Y:S01]  /*2760*/  CS2R R8, SRZ ;  /* 0x0000000000087805 */ /* 0x000fe2000001ff00 */
[----:B------:R-:W-:Y:S01]  /*2770*/  UMOV UR4, 0x400 ;  /* 0x0000040000047882 */ /* 0x000fe20000000000 */
[----:B------:R-:W-:Y:S01]  /*2780*/  UMOV UR6, URZ ;  /* 0x000000ff00067c82 */ /* 0x000fe20008000000 */
[----:B------:R-:W-:-:S12]  /*2790*/  ULEA UR37, UR37, UR4, 0x18 ;  /* 0x0000000425257291 */ /* 0x000fd8000f8ec0ff */
.L_x_47:
[----:B------:R-:W-:Y:S02]  /*27a0*/  LEA R0, R8, UR37, 0x3 ;  /* 0x0000002508007c11 */ /* 0x000fe4000f8e18ff */
[----:B------:R-:W-:-:S03]  /*27b0*/  SHF.L.U32 R5, R9, 0x1f, RZ ;  /* 0x0000001f09057819 */ /* 0x000fc600000006ff */
[----:B------:R-:W-:Y:S01]  /*27c0*/  VIADD R4, R0, 0x110 ;  /* 0x0000011000047836 */ /* 0x000fe20000000000 */
[----:B------:R-:W1:Y:S02]  /*27d0*/  SYNCS.PHASECHK.TRANS64.TRYWAIT P0, [R0+URZ+0x100], R5 ;  /* 0x00010005000075a7 */ /* 0x000e6400080011ff */
[----:B-1----:R-:W-:Y:S05]  /*27e0*/  @!P0 BRA `(.L_x_44) ;  /* 0x0000004c00a08947 */ /* 0x002fea0003800000 */
.L_x_124:
[----:B------:R-:W-:Y:S01]  /*27f0*/  ULEA UR5, UR6, UR37, 0x3 ;  /* 0x0000002506057291 */ /* 0x000fe2000f8e18ff */
[----:B------:R-:W-:Y:S02]  /*2800*/  PRMT R4, RZ, 0x654, R4 ;  /* 0x00000654ff047816 */ /* 0x000fe40000000004 */
[----:B-1----:R-:W-:Y:S01]  /*2810*/  SHF.L.U32 R5, R12, 0x1f, RZ ;  /* 0x0000001f0c057819 */ /* 0x002fe200000006ff */
[----:B------:R-:W-:Y:S01]  /*2820*/  UIADD3 UR4, UPT, UPT, UR5, 0xa0, URZ ;  /* 0x000000a005047890 */ /* 0x000fe2000fffe0ff */
[----:B------:R1:W-:Y:S05]  /*2830*/  SYNCS.ARRIVE.TRANS64.RED.A1T0 RZ, [R4+URZ], RZ ;  /* 0x000000ff04ff79a7 */ /* 0x0003ea00081004ff */
[----:B------:R-:W-:Y:S01]  /*2840*/  IMAD.U32 R7, RZ, RZ, UR4 ;  /* 0x00000004ff077e24 */ /* 0x000fe2000f8e00ff */
[----:B------:R-:W2:Y:S04]  /*2850*/  SYNCS.PHASECHK.TRANS64.TRYWAIT P0, [UR5+0xb0], R5 ;  /* 0x0000b005ff0075a7 */ /* 0x000ea80008001105 */
[----:B------:R-:W-:Y:S01]  /*2860*/  PRMT R6, R2, 0x654, R7 ;  /* 0x0000065402067816 */ /* 0x000fe20000000007 */
[----:B-1----:R-:W-:Y:S01]  /*2870*/  @!P2 IMAD.MOV.U32 R4, RZ, RZ, 0x10 ;  /* 0x00000010ff04a424 */ /* 0x002fe200078e00ff */
[----:B--2---:R-:W-:Y:S06]  /*2880*/  @!P0 BRA `(.L_x_45) ;  /* 0x0000004c008c8947 */ /* 0x004fec0003800000 */
.L_x_126:
[----:B------:R-:W-:Y:S01]  /*2890*/  ULEA UR4, UR6, UR37, 0x4 ;  /* 0x0000002506047291 */ /* 0x000fe2000f8e20ff */
[----:B------:R-:W-:Y:S01]  /*28a0*/  SEL R3, R6, R3, !P2 ;  /* 0x0000000306037207 */ /* 0x000fe20005000000 */
[----:B------:R-:W-:Y:S01]  /*28b0*/  UIADD3 UR5, UPT, UPT, UR5, 0xa0, URZ ;  /* 0x000000a005057890 */ /* 0x000fe2000fffe0ff */
[----:B-1----:R-:W-:Y:S01]  /*28c0*/  LEA R0, R11, UR37, 0x3 ;  /* 0x000000250b007c11 */ /* 0x002fe2000f8e18ff */
[----:B------:R-:W-:Y:S01]  /*28d0*/  UIADD3 UR4, UPT, UPT, UR4, 0x130, URZ ;  /* 0x0000013004047890 */ /* 0x000fe2000fffe0ff */
[----:B------:R-:W-:Y:S01]  /*28e0*/  SHF.L.U32 R5, R10, 0x1f, RZ ;  /* 0x0000001f0a057819 */ /* 0x000fe200000006ff */
[----:B------:R1:W-:Y:S01]  /*28f0*/  @!P2 SYNCS.ARRIVE.TRANS64.RED RZ, [R3+URZ], R4 ;  /* 0x0000000403ffa9a7 */ /* 0x0003e200080004ff */
[----:B------:R-:W-:Y:S01]  /*2900*/  UIADD3 UR6, UPT, UPT, UR6, 0x1, URZ ;  /* 0x0000000106067890 */ /* 0x000fe2000fffe0ff */
[----:B------:R-:W-:-:S03]  /*2910*/  VIADD R8, R8, 0x1 ;  /* 0x0000000108087836 */ /* 0x000fc60000000000 */
[----:B------:R-:W-:Y:S02]  /*2920*/  UISETP.NE.AND UP0, UPT, UR6, 0x2, UPT ;  /* 0x000000020600788c */ /* 0x000fe4000bf05270 */
[----:B------:R-:W-:Y:S06]  /*2930*/  UGETNEXTWORKID.BROADCAST [UR4], [UR5] ;  /* 0x00000000040073ca */ /* 0x000fec0008000100 */
[----:B------:R-:W-:Y:S01]  /*2940*/  USEL UR4, URZ, 0x1, UP0 ;  /* 0x00000001ff047887 */ /* 0x000fe20008000000 */
[----:B------:R-:W-:Y:S01]  /*2950*/  ISETP.NE.AND P0, PT, R8, 0x2, PT ;  /* 0x000000020800780c */ /* 0x000fe20003f05270 */
[----:B------:R-:W-:Y:S01]  /*2960*/  USEL UR6, UR6, URZ, UP0 ;  /* 0x000000ff06067287 */ /* 0x000fe20008000000 */
[----:B------:R-:W2:Y:S03]  /*2970*/  SYNCS.PHASECHK.TRANS64.TRYWAIT P1, [R0+URZ+0xa0], R5 ;  /* 0x0000a005000075a7 */ /* 0x000ea600080211ff */
[----:B------:R-:W-:Y:S01]  /*2980*/  LOP3.LUT R12, R12, UR4, RZ, 0x3c, !PT ;  /* 0x000000040c0c7c12 */ /* 0x000fe2000f8e3cff */
[----:B-12---:R-:W-:Y:S07]  /*2990*/  @!P1 BRA `(.L_x_46) ;  /* 0x0000004c00609947 */ /* 0x006fee0003800000 */
.L_x_127:
[C---:B------:R-:W-:Y:S01]  /*29a0*/  LEA R4, R11.reuse, UR37, 0x4 ;  /* 0x000000250b047c11 */ /* 0x040fe2000f8e20ff */
[----:B-1----:R-:W-:Y:S01]  /*29b0*/  VIADD R0, R0, 0xb0 ;  /* 0x000000b000007836 */ /* 0x002fe20000000000 */
[----:B------:R-:W-:Y:S01]  /*29c0*/  SEL R8, R8, RZ, P0 ;  /* 0x000000ff08087207 */ /* 0x000fe20000000000 */
[----:B------:R-:W-:-:S03]  /*29d0*/  VIADD R11, R11, 0x1 ;  /* 0x000000010b0b7836 */ /* 0x000fc60000000000 */
[----:B------:R-:W1:Y:S01]  /*29e0*/  LDS.128 R4, [R4+0x130] ;  /* 0x0001300004047984 */ /* 0x000e620000000c00 */
[----:B------:R-:W-:Y:S02]  /*29f0*/  PRMT R0, RZ, 0x654, R0 ;  /* 0x00000654ff007816 */ /* 0x000fe40000000000 */
[C---:B------:R-:W-:Y:S01]  /*2a00*/  ISETP.NE.AND P1, PT, R11.reuse, 0x2, PT ;  /* 0x000000020b00780c */ /* 0x040fe20003f25270 */
[----:B------:R-:W-:Y:S01]  /*2a10*/  @!PT LDS RZ, [RZ] ;  /* 0x00000000fffff984 */ /* 0x000fe20000000800 */
[----:B------:R-:W-:Y:S01]  /*2a20*/  @!PT LDS RZ, [RZ] ;  /* 0x00000000fffff984 */ /* 0x000fe20000000800 */
[----:B------:R-:W-:Y:S01]  /*2a30*/  @!PT LDS RZ, [RZ] ;  /* 0x00000000fffff984 */ /* 0x000fe20000000800 */
[----:B------:R-:W-:Y:S01]  /*2a40*/  @!PT LDS RZ, [RZ] ;  /* 0x00000000fffff984 */ /* 0x000fe20000000800 */
[----:B------:R2:W-:Y:S06]  /*2a50*/  MEMBAR.ALL.CTA ;  /* 0x0000000000007992 */ /* 0x0005ec0000008000 */
[----:B--2---:R-:W2:Y:S01]  /*2a60*/  FENCE.VIEW.ASYNC.S ;  /* 0x00000000000073c6 */ /* 0x004ea20000000000 */
[----:B------:R-:W-:Y:S01]  /*2a70*/  SEL R11, R11, RZ, P1 ;  /* 0x000000ff0b0b7207 */ /* 0x000fe20000800000 */
[----:B--2---:R2:W-:Y:S01]  /*2a80*/  SYNCS.ARRIVE.TRANS64.RED.A1T0 RZ, [R0+URZ], RZ ;  /* 0x000000ff00ff79a7 */ /* 0x0045e200081004ff */
[----:B-1----:R-:W-:-:S02]  /*2a90*/  LOP3.LUT P3, RZ, R6, 0x1, RZ, 0xc0, !PT ;  /* 0x0000000106ff7812 */ /* 0x002fc4000786c0ff */
[----:B------:R-:W-:-:S04]  /*2aa0*/  SEL R5, RZ, 0x1, P1 ;  /* 0x00000001ff057807 */ /* 0x000fc80000800000 */
[----:B------:R-:W-:Y:S02]  /*2ab0*/  LOP3.LUT R10, R10, R5, RZ, 0x3c, !PT ;  /* 0x000000050a0a7212 */ /* 0x000fe400078e3cff */
[----:B--2---:R-:W-:-:S04]  /*2ac0*/  SEL R0, RZ, 0x1, P0 ;  /* 0x00000001ff007807 */ /* 0x004fc80000000000 */
[----:B------:R-:W-:Y:S01]  /*2ad0*/  LOP3.LUT R9, R9, R0, RZ, 0x3c, !PT ;  /* 0x0000000009097212 */ /* 0x000fe200078e3cff */
[----:B------:R-:W-:Y:S06]  /*2ae0*/  @P3 BRA `(.L_x_47) ;  /* 0xfffffffc002c3947 */ /* 0x000fec000383ffff */
[----:B------:R-:W-:Y:S01]  /*2af0*/  ULEA UR5, UR6, UR37, 0x3 ;  /* 0x0000002506057291 */ /* 0x000fe2000f8e18ff */
[----:B------:R-:W-:-:S08]  /*2b00*/  SHF.L.U32 R3, R12, 0x1f, RZ ;  /* 0x0000001f0c037819 */ /* 0x000fd000000006ff */
[----:B------:R-:W1:Y:S02]  /*2b10*/  SYNCS.PHASECHK.TRANS64 P0, [UR5+0xb0], R3 ;  /* 0x0000b003ff0075a7 */ /* 0x000e640008001005 */
[----:B-1----:R-:W-:Y:S05]  /*2b20*/  @P0 BRA `(.L_x_48) ;  /* 0x0000000000080947 */ /* 0x002fea0003800000 */
[----:B------:R-:W1:Y:S02]  /*2b30*/  SYNCS.PHASECHK.TRANS64.TRYWAIT P0, [UR5+0xb0], R3 ;  /* 0x0000b003ff0075a7 */ /* 0x000e640008001105 */
[----:B-1----:R-:W-:Y:S05]  /*2b40*/  @!P0 BRA `(.L_x_49) ;  /* 0x0000004c00088947 */ /* 0x002fea0003800000 */
.L_x_48:
[----:B------:R-:W-:-:S04]  /*2b50*/  UIADD3 UR4, UPT, UPT, UR6, 0x1, URZ ;  /* 0x0000000106047890 */ /* 0x000fc8000fffe0ff */
[----:B------:R-:W-:-:S04]  /*2b60*/  UISETP.NE.AND UP0, UPT, UR4, 0x2, UPT ;  /* 0x000000020400788c */ /* 0x000fc8000bf05270 */
[----:B------:R-:W-:Y:S02]  /*2b70*/  USEL UR7, URZ, 0x1, UP0 ;  /* 0x00000001ff077887 */ /* 0x000fe40008000000 */
[----:B------:R-:W-:-:S04]  /*2b80*/  USEL UR4, UR4, URZ, UP0 ;  /* 0x000000ff04047287 */ /* 0x000fc80008000000 */
[----:B------:R-:W-:Y:S01]  /*2b90*/  ULEA UR4, UR4, UR37, 0x3 ;  /* 0x0000002504047291 */ /* 0x000fe2000f8e18ff */
[----:B-1----:R-:W-:-:S04]  /*2ba0*/  LOP3.LUT R3, R12, UR7, RZ, 0x3c, !PT ;  /* 0x000000070c037c12 */ /* 0x002fc8000f8e3cff */
[----:B------:R-:W-:-:S04]  /*2bb0*/  SHF.L.U32 R0, R3, 0x1f, RZ ;  /* 0x0000001f03007819 */ /* 0x000fc800000006ff */
[----:B------:R-:W1:Y:S02]  /*2bc0*/  SYNCS.PHASECHK.TRANS64 P0, [UR4+0xb0], R0 ;  /* 0x0000b000ff0075a7 */ /* 0x000e640008001004 */
[----:B-1----:R-:W-:Y:S05]  /*2bd0*/  @P0 EXIT ;  /* 0x000000000000094d */ /* 0x002fea0003800000 */
[----:B------:R-:W-:Y:S02]  /*2be0*/  SHF.L.U32 R3, R3, 0x1f, RZ ;  /* 0x0000001f03037819 */ /* 0x000fe400000006ff */
[----:B------:R-:W-:-:S07]  /*2bf0*/  MOV R0, UR4 ;  /* 0x0000000400007c02 */ /* 0x000fce0008000f00 */
.L_x_50:
[----:B-1----:R1:W2:Y:S02]  /*2c00*/  SYNCS.PHASECHK.TRANS64.TRYWAIT P0, [R0+URZ+0xb0], R3 ;  /* 0x0000b003000075a7 */ /* 0x0022a400080011ff */
[----:B--2---:R-:W-:Y:S05]  /*2c10*/  @!P0 NANOSLEEP.SYNCS 0x989680 ;  /* 0x009896800000895d */ /* 0x004fea0003900000 */
[----:B------:R-:W2:Y:S02]  /*2c20*/  @!P0 SYNCS.PHASECHK.TRANS64 P0, [R0+URZ+0xb0], R3 ;  /* 0x0000b003000085a7 */ /* 0x000ea400080010ff */
[----:B--2---:R-:W-:Y:S05]  /*2c30*/  @P0 EXIT ;  /* 0x000000000000094d */ /* 0x004fea0003800000 */
[----:B------:R-:W-:Y:S05]  /*2c40*/  BRA `(.L_x_50) ;  /* 0xfffffffc00ec7947 */ /* 0x000fea000383ffff */
.L_x_43:
[----:B------:R-:W-:-:S09]  /*2c50*/  UISETP.NE.AND UP1, UPT, UR8, URZ, UPT ;  /* 0x000000ff0800728c */ /* 0x000fd2000bf25270 */
[----:B------:R-:W-:Y:S05]  /*2c60*/  BRA.U UP1, `(.L_x_51) ;  /* 0x0000000d01947547 */ /* 0x000fea000b800000 */
[----:B------:R-:W-:Y:S01]  /*2c70*/  UMOV UR4, 0x40 ;  /* 0x0000004000047882 */ /* 0x000fe20000000000 */
[----:B------:R-:W-:Y:S01]  /*2c80*/  NOP ;  /* 0x0000000000007918 */ /* 0x000fe20000000000 */
[----:B------:R-:W-:Y:S01]  /*2c90*/  ULEA UR4, UR37, UR4, 0x18 ;  /* 0x0000000425047291 */ /* 0x000fe2000f8ec0ff */
[----:B------:R-:W-:Y:S02]  /*2ca0*/  UMOV UR5, 0x400 ;  /* 0x0000040000057882 */ /* 0x000fe40000000000 */
[----:B------:R-:W-:-:S06]  /*2cb0*/  ULEA UR37, UR37, UR5, 0x18 ;  /* 0x0000000525257291 */ /* 0x000fcc000f8ec0ff */
[----:B------:R-:W1:Y:S02]  /*2cc0*/  LDS.U8 R0, [UR4+0x1c] ;  /* 0x00001c04ff007984 */ /* 0x000e640008000000 */
[----:B-1----:R-:W-:-:S13]  /*2cd0*/  ISETP.NE.AND P0, PT, R0, RZ, PT ;  /* 0x000000ff0000720c */ /* 0x002fda0003f05270 */
[----:B------:R-:W-:Y:S05]  /*2ce0*/  @P0 BRA `(.L_x_52) ;  /* 0x0000000000580947 */ /* 0x000fea0003800000 */
[----:B------:R-:W-:-:S13]  /*2cf0*/  ELECT P0, URZ, PT ;  /* 0x0000000000ff782f */ /* 0x000fda0003800000 */
[----:B------:R-:W-:Y:S05]  /*2d00*/  @!P0 BRA `(.L_x_53) ;  /* 0x0000000000608947 */ /* 0x000fea0003800000 */
[----:B------:R-:W-:Y:S01]  /*2d10*/  UMOV UR5, 0x10 ;  /* 0x0000001000057882 */ /* 0x000fe20000000000 */
[----:B------:R-:W-:Y:S01]  /*2d20*/  HFMA2 R0, -RZ, RZ, 0, 5.9604644775390625e-08 ;  /* 0x00000001ff007431 */ /* 0x000fe200000001ff */
[----:B------:R-:W-:-:S03]  /*2d30*/  MOV R2, 0xffff ;  /* 0x0000ffff00027802 */ /* 0x000fc60000000f00 */
[----:B------:R-:W-:Y:S04]  /*2d40*/  DEPBAR.LE SB1, 0x36 ;  /* 0x00009d800000791a */ /* 0x000fe80000000000 */
[----:B------:R-:W1:Y:S02]  /*2d50*/  UTCATOMSWS.FIND_AND_SET.ALIGN UP0, UR5, UR5 ;  /* 0x00000005000575e3 */ /* 0x000e640008000800 */
[----:B-1----:R-:W-:Y:S01]  /*2d60*/  MOV R3, UR5 ;  /* 0x0000000500037c02 */ /* 0x002fe20008000f00 */
[----:B------:R-:W-:Y:S06]  /*2d70*/  BRA.U UP0, `(.L_x_54) ;  /* 0x0000000100187547 */ /* 0x000fec000b800000 */
.L_x_55:
[----:B------:R-:W-:Y:S05]  /*2d80*/  NANOSLEEP 0x64 ;  /* 0x000000640000795d */ /* 0x000fea0003800000 */
[----:B------:R-:W-:-:S05]  /*2d90*/  UMOV UR5, 0x10 ;  /* 0x0000001000057882 */ /* 0x000fca0000000000 */
[----:B------:R-:W-:Y:S04]  /*2da0*/  DEPBAR.LE SB1, 0x36 ;  /* 0x00009d800000791a */ /* 0x000fe80000000000 */
[----:B------:R-:W1:Y:S02]  /*2db0*/  UTCATOMSWS.FIND_AND_SET.ALIGN UP0, UR5, UR5 ;  /* 0x00000005000575e3 */ /* 0x000e640008000800 */
[----:B-1----:R-:W-:Y:S01]  /*2dc0*/  MOV R3, UR5 ;  /* 0x0000000500037c02 */ /* 0x002fe20008000f00 */
[----:B------:R-:W-:Y:S05]  /*2dd0*/  BRA.U !UP0, `(.L_x_55) ;  /* 0xfffffffd08e87547 */ /* 0x000fea000b83ffff */
.L_x_54:
[-C--:B------:R-:W-:Y:S02]  /*2de0*/  SHF.L.U32 R2, R2, R3.reuse, RZ ;  /* 0x0000000302027219 */ /* 0x080fe400000006ff */
[----:B------:R-:W-:Y:S01]  /*2df0*/  SHF.L.U32 R0, R0, R3, RZ ;  /* 0x0000000300007219 */ /* 0x000fe200000006ff */
[----:B------:R-:W-:Y:S02]  /*2e00*/  IMAD.SHL.U32 R3, R3, 0x20, RZ ;  /* 0x0000002003037824 */ /* 0x000fe400078e00ff */
[----:B------:R1:W-:Y:S04]  /*2e10*/  ATOMS.OR RZ, [UR4+0x14], R2 ;  /* 0x00001402ffff798c */ /* 0x0003e8000b000004 */
[----:B------:R1:W-:Y:S04]  /*2e20*/  ATOMS.OR RZ, [UR4+0x18], R0 ;  /* 0x00001800ffff798c */ /* 0x0003e8000b000004 */
[----:B------:R1:W-:Y:S01]  /*2e30*/  STS [UR37+0x150], R3 ;  /* 0x00015003ff007988 */ /* 0x0003e20008000825 */
[----:B------:R-:W-:Y:S05]  /*2e40*/  BRA `(.L_x_53) ;  /* 0x0000000000107947 */ /* 0x000fea0003800000 */
.L_x_52:
[----:B------:R-:W-:Y:S02]  /*2e50*/  MOV R0, 0xffffffff ;  /* 0xffffffff00007802 */ /* 0x000fe40000000f00 */
[----:B------:R-:W-:-:S03]  /*2e60*/  MOV R2, 0x2e90 ;  /* 0x00002e9000027802 */ /* 0x000fc60000000f00 */
[----:B------:R1:W-:Y:S04]  /*2e70*/  STS [UR37+0x150], R0 ;  /* 0x00015000ff007988 */ /* 0x0003e80008000825 */
[----:B-1-3-5:R-:W-:Y:S05]  /*2e80*/  CALL.REL.NOINC `($__internal_1_$__cuda_sm10x_tcgen05_guardrail_trap_phase_invalid_during_alloc) ;  /* 0x0000004c00c47944 */ /* 0x02afea0003c00000 */
.L_x_53:
[----:B------:R-:W-:Y:S05]  /*2e90*/  WARPSYNC.ALL ;  /* 0x0000000000007948 */ /* 0x000fea0003800000 */
[----:B------:R-:W2:Y:S01]  /*2ea0*/  S2UR UR6, SR_CgaCtaId ;  /* 0x00000000000679c3 */ /* 0x000ea20000008800 */
[----:B------:R-:W-:Y:S01]  /*2eb0*/  UMOV UR4, 0x400 ;  /* 0x0000040000047882 */ /* 0x000fe20000000000 */
[----:B------:R-:W-:-:S06]  /*2ec0*/  NOP ;  /* 0x0000000000007918 */ /* 0x000fcc0000000000 */
[----:B------:R-:W-:Y:S06]  /*2ed0*/  BAR.ARV 0x6, 0xa0 ;  /* 0x0182800000007b1d */ /* 0x000fec0000002000 */
[----:B------:R-:W4:Y:S01]  /*2ee0*/  LDCU UR7, c[0x0][0x38c] ;  /* 0x00007180ff0777ac */ /* 0x000f220008000800 */
[----:B------:R-:W-:Y:S01]  /*2ef0*/  IMAD.MOV.U32 R11, RZ, RZ, 0x1 ;  /* 0x00000001ff0b7424 */ /* 0x000fe200078e00ff */
[----:B------:R-:W-:Y:S01]  /*2f00*/  CS2R R8, SRZ ;  /* 0x0000000000087805 */ /* 0x000fe2000001ff00 */
[----:B------:R-:W-:Y:S01]  /*2f10*/  IMAD.MOV.U32 R10, RZ, RZ, RZ ;  /* 0x000000ffff0a7224 */ /* 0x000fe200078e00ff */
[----:B------:R-:W-:Y:S01]  /*2f20*/  UMOV UR18, URZ ;  /* 0x000000ff00127c82 */ /* 0x000fe20008000000 */
[----:B------:R-:W-:Y:S01]  /*2f30*/  UMOV UR17, URZ ;  /* 0x000000ff00117c82 */ /* 0x000fe20008000000 */
[----:B------:R-:W-:Y:S01]  /*2f40*/  UMOV UR22, 0x0 ;  /* 0x0000000000167882 */ /* 0x000fe20000000000 */
[----:B------:R-:W-:Y:S01]  /*2f50*/  UMOV UR23, 0x4200490 ;  /* 0x0420049000177882 */ /* 0x000fe20000000000 */
[----:B------:R-:W-:Y:S01]  /*2f60*/  UMOV UR20, 0x0 ;  /* 0x0000000000147882 */ /* 0x000fe20000000000 */
[----:B------:R-:W-:Y:S01]  /*2f70*/  UMOV UR21, 0x4200490 ;  /* 0x0420049000157882 */ /* 0x000fe20000000000 */
[----:B--2---:R-:W-:Y:S01]  /*2f80*/  ULEA UR6, UR6, UR4, 0x18 ;  /* 0x0000000406067291 */ /* 0x004fe2000f8ec0ff */
[----:B------:R-:W2:Y:S03]  /*2f90*/  LDCU UR4, c[0x0][0x38c] ;  /* 0x00007180ff0477ac */ /* 0x000ea60008000800 */
[----:B------:R-:W-:-:S02]  /*2fa0*/  UIADD3 UR11, UPT, UPT, UR6, 0x4400, URZ ;  /* 0x00004400060b7890 */ /* 0x000fc4000fffe0ff */
[----:B----4-:R-:W-:-:S03]  /*2fb0*/  UIADD3 UR7, UPT, UPT, UR7, 0x3f, URZ ;  /* 0x0000003f07077890 */ /* 0x010fc6000fffe0ff */
[----:B-1----:R-:W1:Y:S01]  /*2fc0*/  LDS R0, [UR6+0x150] ;  /* 0x00015006ff007984 */ /* 0x002e620008000800 */
[----:B------:R-:W-:Y:S02]  /*2fd0*/  UIADD3 UR12, UPT, UPT, UR6, 0xb400, URZ ;  /* 0x0000b400060c7890 */ /* 0x000fe4000fffe0ff */
[----:B------:R-:W-:Y:S02]  /*2fe0*/  USHF.R.S32.HI UR5, URZ, 0x1f, UR7 ;  /* 0x0000001fff057899 */ /* 0x000fe40008011407 */
[----:B------:R-:W-:Y:S02]  /*2ff0*/  USHF.R.U32.HI UR11, URZ, 0x4, UR11 ;  /* 0x00000004ff0b7899 */ /* 0x000fe4000801160b */
[----:B------:R-:W-:Y:S02]  /*3000*/  ULEA.HI UR5, UR5, UR7, URZ, 0x6 ;  /* 0x0000000705057291 */ /* 0x000fe4000f8f30ff */
[----:B------:R-:W-:Y:S02]  /*3010*/  USHF.R.U32.HI UR12, URZ, 0x4, UR12 ;  /* 0x00000004ff0c7899 */ /* 0x000fe4000801160c */
[----:B------:R-:W-:-:S02]  /*3020*/  USHF.R.S32.HI UR5, URZ, 0x6, UR5 ;  /* 0x00000006ff057899 */ /* 0x000fc40008011405 */
[----:B------:R-:W-:Y:S02]  /*3030*/  ULOP3.LUT UR11, UR11, 0x3fff, URZ, 0xc0, !UPT ;  /* 0x00003fff0b0b7892 */ /* 0x000fe4000f8ec0ff */
[----:B------:R-:W-:Y:S02]  /*3040*/  UISETP.LT.AND UP0, UPT, UR5, 0x1, UPT ;  /* 0x000000010500788c */ /* 0x000fe4000bf01270 */
[----:B------:R-:W-:Y:S02]  /*3050*/  ULOP3.LUT UR12, UR12, 0x3fff, URZ, 0xc0, !UPT ;  /* 0x00003fff0c0c7892 */ /* 0x000fe4000f8ec0ff */
[----:B------:R-:W-:Y:S02]  /*3060*/  USEL UR10, UR5, 0x1, !UP0 ;  /* 0x00000001050a7887 */ /* 0x000fe4000c000000 */
[----:B------:R-:W-:Y:S02]  /*3070*/  ULOP3.LUT UR11, UR11, 0x10000, URZ, 0xfc, !UPT ;  /* 0x000100000b0b7892 */ /* 0x000fe4000f8efcff */
[----:B------:R-:W-:-:S02]  /*3080*/  ULOP3.LUT UR12, UR12, 0x10000, URZ, 0xfc, !UPT ;  /* 0x000100000c0c7892 */ /* 0x000fc4000f8efcff */
[----:B------:R-:W-:Y:S02]  /*3090*/  UIADD3 UR10, UPT, UPT, -UR10, URZ, URZ ;  /* 0x000000ff0a0a7290 */ /* 0x000fe4000fffe1ff */
[----:B--2---:R-:W-:Y:S01]  /*30a0*/  UISETP.GE.AND UP3, UPT, UR4, 0x1, UPT ;  /* 0x000000010400788c */ /* 0x004fe2000bf66270 */
[----:B-1----:R-:W-:-:S15]  /*30b0*/  R2UR UR19, R0 ;  /* 0x00000000001372ca */ /* 0x002fde00000e0000 */
.L_x_62:
[----:B------:R-:W-:Y:S02]  /*30c0*/  LEA R0, R10, UR6, 0x3 ;  /* 0x000000060a007c11 */ /* 0x000fe4000f8e18ff */
[----:B------:R-:W-:Y:S02]  /*30d0*/  SHF.L.U32 R5, R9, 0x1f, RZ ;  /* 0x0000001f09057819 */ /* 0x000fe400000006ff */
[----:B------:R-:W-:Y:S01]  /*30e0*/  PLOP3.LUT P0, PT, PT, PT, UP3, 0x80, 0x8 ;  /* 0x000000000008781c */ /* 0x000fe20003f0f038 */
[----:B------:R-:W-:Y:S01]  /*30f0*/  VIADD R3, R0, 0xb0 ;  /* 0x000000b000037836 */ /* 0x000fe20000000000 */
[----:B-1----:R-:W1:Y:S02]  /*3100*/  SYNCS.PHASECHK.TRANS64.TRYWAIT P1, [R0+URZ+0xa0], R5 ;  /* 0x0000a005000075a7 */ /* 0x002e6400080211ff */
[----:B-1--4-:R-:W-:Y:S09]  /*3110*/  @!P1 BRA `(.L_x_56) ;  /* 0x0000004400ac9947 */ /* 0x012ff20003800000 */
.L_x_129:
[----:B------:R-:W-:Y:S01]  /*3120*/  LEA R4, R10, UR6, 0x4 ;  /* 0x000000060a047c11 */ /* 0x000fe2000f8e20ff */
[----:B------:R-:W-:Y:S01]  /*3130*/  @UP3 ULEA UR4, UR17, UR6, 0x3 ;  /* 0x0000000611043291 */ /* 0x000fe2000f8e18ff */
[----:B------:R-:W-:Y:S01]  /*3140*/  PLOP3.LUT P2, PT, PT, PT, PT, 0x80, 0x8 ;  /* 0x000000000008781c */ /* 0x000fe20003f4f070 */
[----:B------:R-:W-:Y:S01]  /*3150*/  ULEA UR8, UR18, UR6, 0x3 ;  /* 0x0000000612087291 */ /* 0x000fe2000f8e18ff */
[----:B------:R-:W-:Y:S02]  /*3160*/  PRMT R3, RZ, 0x654, R3 ;  /* 0x00000654ff037816 */ /* 0x000fe40000000003 */
[----:B-1----:R-:W1:Y:S01]  /*3170*/  LDS.128 R4, [R4+0x130] ;  /* 0x0001300004047984 */ /* 0x002e620000000c00 */
[----:B------:R-:W-:Y:S02]  /*3180*/  @P0 SHF.L.U32 R2, R8, 0x1f, RZ ;  /* 0x0000001f08020819 */ /* 0x000fe400000006ff */
[----:B------:R-:W-:Y:S01]  /*3190*/  SHF.L.U32 R0, R11, 0x1f, RZ ;  /* 0x0000001f0b007819 */ /* 0x000fe200000006ff */
[----:B------:R-:W-:Y:S01]  /*31a0*/  @!PT LDS RZ, [RZ] ;  /* 0x00000000fffff984 */ /* 0x000fe20000000800 */
[----:B------:R-:W-:Y:S01]  /*31b0*/  @!PT LDS RZ, [RZ] ;  /* 0x00000000fffff984 */ /* 0x000fe20000000800 */
[----:B------:R-:W-:Y:S01]  /*31c0*/  @!PT LDS RZ, [RZ] ;  /* 0x00000000fffff984 */ /* 0x000fe20000000800 */
[----:B------:R-:W-:Y:S01]  /*31d0*/  @!PT LDS RZ, [RZ] ;  /* 0x00000000fffff984 */ /* 0x000fe20000000800 */
[----:B------:R2:W-:Y:S06]  /*31e0*/  MEMBAR.ALL.CTA ;  /* 0x0000000000007992 */ /* 0x0005ec0000008000 */
[----:B--2---:R-:W2:Y:S02]  /*31f0*/  FENCE.VIEW.ASYNC.S ;  /* 0x00000000000073c6 */ /* 0x004ea40000000000 */
[----:B--2---:R2:W-:Y:S01]  /*3200*/  SYNCS.ARRIVE.TRANS64.RED.A1T0 RZ, [R3+URZ], RZ ;  /* 0x000000ff03ff79a7 */ /* 0x0045e200081004ff */
[----:B------:R2:W4:Y:S01]  /*3210*/  @P0 SYNCS.PHASECHK.TRANS64.TRYWAIT P2, [UR4], R2 ;  /* 0x00000002ff0005a7 */ /* 0x0005220008041104 */
[----:B------:R-:W-:Y:S01]  /*3220*/  ULEA.HI UR4, UR18, UR18, URZ, 0x1 ;  /* 0x0000001212047291 */ /* 0x000fe2000f8f08ff */
[----:B-1----:R-:W-:-:S03]  /*3230*/  LOP3.LUT P1, RZ, R6, 0x1, RZ, 0xc0, !PT ;  /* 0x0000000106ff7812 */ /* 0x002fc6000782c0ff */
[----:B------:R-:W-:Y:S02]  /*3240*/  USHF.L.U32 UR9, UR4, 0x6, URZ ;  /* 0x0000000604097899 */ /* 0x000fe400080006ff */
[----:B------:R-:W-:Y:S02]  /*3250*/  ULOP3.LUT UR4, UR4, 0xffe, URZ, 0xc0, !UPT ;  /* 0x00000ffe04047892 */ /* 0x000fe4000f8ec0ff */
[----:B------:R-:W-:Y:S02]  /*3260*/  ULOP3.LUT UR9, UR9, 0xffffff80, URZ, 0xc0, !UPT ;  /* 0xffffff8009097892 */ /* 0x000fe4000f8ec0ff */
[----:B------:R-:W-:Y:S02]  /*3270*/  UIADD3 UR4, UPT, UPT, -UR4, UR18, URZ ;  /* 0x0000001204047290 */ /* 0x000fe4000fffe1ff */
[----:B------:R-:W-:Y:S01]  /*3280*/  UIADD3 UR9, UPT, UPT, UR19, UR9, URZ ;  /* 0x0000000913097290 */ /* 0x000fe2000fffe0ff */
[----:B------:R-:W1:Y:S03]  /*3290*/  SYNCS.PHASECHK.TRANS64.TRYWAIT P0, [UR8+0xe0], R0 ;  /* 0x0000e000ff0075a7 */ /* 0x000e660008001108 */
[----:B------:R-:W-:Y:S01]  /*32a0*/  ULEA UR9, UR4, UR9, 0x14 ;  /* 0x0000000904097291 */ /* 0x000fe2000f8ea0ff */
[----:B-12-4-:R-:W-:Y:S11]  /*32b0*/  @!P0 BRA `(.L_x_57) ;  /* 0x0000004400588947 */ /* 0x016ff60003800000 */
.L_x_131:
[----:B------:R-:W-:Y:S01]  /*32c0*/  IADD3 R10, PT, PT, R10, 0x1, RZ ;  /* 0x000000010a0a7810 */ /* 0x000fe20007ffe0ff */
[----:B------:R-:W-:Y:S06]  /*32d0*/  BRA.U !UP3, `(.L_x_58) ;  /* 0x000000010b987547 */ /* 0x000fec000b800000 */
[----:B------:R-:W-:Y:S01]  /*32e0*/  UPLOP3.LUT UP4, UPT, UPT, UPT, UPT, 0x40, 0x4 ;  /* 0x000000000004789c */ /* 0x000fe20003f8e870 */
[----:B------:R-:W-:Y:S01]  /*32f0*/  UMOV UR16, UR10 ;  /* 0x0000000a00107c82 */ /* 0x000fe20008000000 */
[----:B------:R-:W-:Y:S01]  /*3300*/  UMOV UR15, UR5 ;  /* 0x00000005000f7c82 */ /* 0x000fe20008000000 */
[----:B------:R-:W-:-:S08]  /*3310*/  UMOV UR14, UR17 ;  /* 0x00000011000e7c82 */ /* 0x000fd00008000000 */
.L_x_61:
[----:B------:R-:W-:Y:S02]  /*3320*/  UIADD3 UR16, UPT, UPT, UR16, 0x1, URZ ;  /* 0x0000000110107890 */ /* 0x000fe4000fffe0ff */
[----:B--2---:R-:W-:Y:S02]  /*3330*/  ULEA UR7, UR14, UR6, 0x3 ;  /* 0x000000060e077291 */ /* 0x004fe4000f8e18ff */
[----:B------:R-:W-:Y:S01]  /*3340*/  UISETP.NE.AND UP0, UPT, UR16, URZ, UPT ;  /* 0x000000ff1000728c */ /* 0x000fe2000bf05270 */
[----:B----4-:R-:W-:Y:S10]  /*3350*/  @P2 BRA `(.L_x_59) ;  /* 0x00000000000c2947 */ /* 0x010ff40003800000 */
[----:B-1----:R-:W-:Y:S04]  /*3360*/  SHF.L.U32 R3, R8, 0x1f, RZ ;  /* 0x0000001f08037819 */ /* 0x002fe800000006ff */
[----:B------:R-:W1:Y:S02]  /*3370*/  SYNCS.PHASECHK.TRANS64.TRYWAIT P0, [UR7], R3 ;  /* 0x00000003ff0075a7 */ /* 0x000e640008001107 */
[----:B-1----:R-:W-:Y:S05]  /*3380*/  @!P0 BRA `(.L_x_60) ;  /* 0x00000044003c8947 */ /* 0x002fea0003800000 */
.L_x_59:
[----:B------:R-:W-:Y:S01]  /*3390*/  UISETP.NE.AND UP1, UPT, UR15, 0x1, UPT ;  /* 0x000000010f00788c */ /* 0x000fe2000bf25270 */
[----:B------:R-:W-:Y:S01]  /*33a0*/  PLOP3.LUT P2, PT, PT, PT, PT, 0x80, 0x8 ;  /* 0x000000000008781c */ /* 0x000fe20003f4f070 */
[----:B------:R-:W-:Y:S02]  /*33b0*/  UIADD3 UR17, UPT, UPT, UR14, 0x1, URZ ;  /* 0x000000010e117890 */ /* 0x000fe4000fffe0ff */
[----:B------:R-:W-:Y:S02]  /*33c0*/  ULEA UR24, UR14, UR12, 0x9 ;  /* 0x0000000c0e187291 */ /* 0x000fe4000f8e48ff */
[----:B------:R-:W-:Y:S01]  /*33d0*/  UISETP.NE.AND UP2, UPT, UR17, 0x7, UPT ;  /* 0x000000071100788c */ /* 0x000fe2000bf45270 */
[----:B------:R-:W-:Y:S01]  /*33e0*/  PLOP3.LUT P0, PT, PT, PT, UP1, 0x80, 0x8 ;  /* 0x000000000008781c */ /* 0x000fe20003f0f018 */
[----:B------:R-:W-:Y:S02]  /*33f0*/  ULEA UR26, UR14, UR11, 0x8 ;  /* 0x0000000b0e1a7291 */ /* 0x000fe4000f8e40ff */
[----:B------:R-:W-:Y:S02]  /*3400*/  USEL UR13, URZ, 0x1, UP2 ;  /* 0x00000001ff0d7887 */ /* 0x000fe40009000000 */
[----:B------:R-:W-:Y:S02]  /*3410*/  USEL UR17, UR17, URZ, UP2 ;  /* 0x000000ff11117287 */ /* 0x000fe40009000000 */
[----:B------:R-:W-:Y:S02]  /*3420*/  UIADD3 UR30, UPT, UPT, UR24, 0x2, URZ ;  /* 0x00000002181e7890 */ /* 0x000fe4000fffe0ff */
[----:B------:R-:W-:Y:S01]  /*3430*/  @UP1 ULEA UR4, UR17, UR6, 0x3 ;  /* 0x0000000611041291 */ /* 0x000fe2000f8e18ff */
[----:B------:R-:W-:Y:S01]  /*3440*/  LOP3.LUT R8, R8, UR13, RZ, 0x3c, !PT ;  /* 0x0000000d08087c12 */ /* 0x000fe2000f8e3cff */
[----:B------:R-:W-:Y:S02]  /*3450*/  UIADD3 UR28, UPT, UPT, UR26, 0x2, URZ ;  /* 0x000000021a1c7890 */ /* 0x000fe4000fffe0ff */
[----:B------:R-:W-:Y:S01]  /*3460*/  UIADD3 UR7, UPT, UPT, UR7, 0x38, URZ ;  /* 0x0000003807077890 */ /* 0x000fe2000fffe0ff */
[----:B-1----:R-:W-:Y:S01]  /*3470*/  @P0 SHF.L.U32 R0, R8, 0x1f, RZ ;  /* 0x0000001f08000819 */ /* 0x002fe200000006ff */
[----:B------:R-:W-:Y:S01]  /*3480*/  UMOV UR25, 0x80004020 ;  /* 0x8000402000197882 */ /* 0x000fe20000000000 */
[----:B------:R-:W-:Y:S01]  /*3490*/  UMOV UR27, 0x80004020 ;  /* 0x80004020001b7882 */ /* 0x000fe20000000000 */
[----:B------:R-:W-:Y:S01]  /*34a0*/  UMOV UR31, 0x80004020 ;  /* 0x80004020001f7882 */ /* 0x000fe20000000000 */
[----:B------:R2:W4:Y:S01]  /*34b0*/  @P0 SYNCS.PHASECHK.TRANS64.TRYWAIT P2, [UR4], R0 ;  /* 0x00000000ff0005a7 */ /* 0x0005220008041104 */
[----:B------:R-:W-:Y:S01]  /*34c0*/  UIADD3 UR15, UPT, UPT, UR15, -0x1, URZ ;  /* 0xffffffff0f0f7890 */ /* 0x000fe2000fffe0ff */
[----:B------:R2:W-:Y:S01]  /*34d0*/  UTCQMMA gdesc[UR26], gdesc[UR24], tmem[UR9], tmem[UR22], idesc[UR23], UP4 ;  /* 0x00ff16181a0075ea */ /* 0x0005e2000a000309 */
[----:B------:R-:W-:Y:S01]  /*34e0*/  UPLOP3.LUT UP4, UPT, UPT, UPT, UPT, 0x80, 0x8 ;  /* 0x000000000008789c */ /* 0x000fe20003f8f070 */
[----:B------:R-:W-:Y:S01]  /*34f0*/  UMOV UR29, 0x80004020 ;  /* 0x80004020001d7882 */ /* 0x000fe20000000000 */
[----:B------:R-:W-:Y:S01]  /*3500*/  UMOV UR14, UR17 ;  /* 0x00000011000e7c82 */ /* 0x000fe20008000000 */
[----:B------:R2:W-:Y:S01]  /*3510*/  UTCQMMA gdesc[UR28], gdesc[UR30], tmem[UR9], tmem[UR20], idesc[UR21], UPT ;  /* 0x00ff141e1c0075ea */ /* 0x0005e2000b800309 */
[----:B------:R2:W-:Y:S01]  /*3520*/  UTCBAR [UR7], URZ ;  /* 0x000000ff070073e9 */ /* 0x0005e200080000ff */
[----:B------:R-:W-:Y:S06]  /*3530*/  BRA.U UP0, `(.L_x_61) ;  /* 0xfffffffd00787547 */ /* 0x000fec000b83ffff */
.L_x_58:
[----:B------:R-:W-:Y:S01]  /*3540*/  UIADD3 UR18, UPT, UPT, UR18, 0x1, URZ ;  /* 0x0000000112127890 */ /* 0x000fe2000fffe0ff */
[C---:B------:R-:W-:Y:S01]  /*3550*/  ISETP.NE.AND P0, PT, R10.reuse, 0x2, PT ;  /* 0x000000020a00780c */ /* 0x040fe20003f05270 */
[----:B------:R-:W-:Y:S02]  /*3560*/  UIADD3 UR8, UPT, UPT, UR8, 0xc0, URZ ;  /* 0x000000c008087890 */ /* 0x000fe4000fffe0ff */
[----:B------:R-:W-:Y:S01]  /*3570*/  UISETP.NE.AND UP0, UPT, UR18, 0x4, UPT ;  /* 0x000000041200788c */ /* 0x000fe2000bf05270 */
[----:B-12---:R-:W-:Y:S02]  /*3580*/  SEL R0, RZ, 0x1, P0 ;  /* 0x00000001ff007807 */ /* 0x006fe40000000000 */
[----:B------:R-:W-:Y:S01]  /*3590*/  SEL R10, R10, RZ, P0 ;  /* 0x000000ff0a0a7207 */ /* 0x000fe20000000000 */
[----:B------:R-:W-:Y:S01]  /*35a0*/  USEL UR4, URZ, 0x1, UP0 ;  /* 0x00000001ff047887 */ /* 0x000fe20008000000 */
[----:B------:R-:W-:Y:S01]  /*35b0*/  LOP3.LUT R9, R9, R0, RZ, 0x3c, !PT ;  /* 0x0000000009097212 */ /* 0x000fe200078e3cff */
[----:B------:R-:W-:Y:S01]  /*35c0*/  USEL UR18, UR18, URZ, UP0 ;  /* 0x000000ff12127287 */ /* 0x000fe20008000000 */
[----:B------:R1:W-:Y:S03]  /*35d0*/  UTCBAR [UR8], URZ ;  /* 0x000000ff080073e9 */ /* 0x0003e600080000ff */
[----:B------:R-:W-:Y:S01]  /*35e0*/  LOP3.LUT R11, R11, UR4, RZ, 0x3c, !PT ;  /* 0x000000040b0b7c12 */ /* 0x000fe2000f8e3cff */
[----:B------:R-:W-:Y:S07]  /*35f0*/  @P1 BRA `(.L_x_62) ;  /* 0xfffffff800b01947 */ /* 0x000fee000383ffff */
[----:B------:R-:W2:Y:S01]  /*3600*/  S2UR UR4, SR_CgaCtaId ;  /* 0x00000000000479c3 */ /* 0x000ea20000008800 */
[----:B------:R-:W-:Y:S01]  /*3610*/  ELECT P0, URZ, PT ;  /* 0x0000000000ff782f */ /* 0x000fe20003800000 */
[----:B------:R-:W-:Y:S01]  /*3620*/  IMAD.MOV.U32 R0, RZ, RZ, 0x1 ;  /* 0x00000001ff007424 */ /* 0x000fe200078e00ff */
[----:B------:R-:W-:Y:S01]  /*3630*/  UIADD3 UR6, UPT, UPT, UR6, 0xe0, URZ ;  /* 0x000000e006067890 */ /* 0x000fe2000fffe0ff */
[----:B------:R-:W-:Y:S01]  /*3640*/  SHF.L.U32 R3, R11, 0x1f, RZ ;  /* 0x0000001f0b037819 */ /* 0x000fe200000006ff */
[----:B------:R-:W-:-:S03]  /*3650*/  UMOV UR5, 0x40 ;  /* 0x0000004000057882 */ /* 0x000fc60000000000 */
[----:B------:R-:W-:Y:S01]  /*3660*/  UVIRTCOUNT.DEALLOC.SMPOOL 0x80 ;  /* 0x000000800000784c */ /* 0x000fe20000000000 */
[----:B--2---:R-:W-:Y:S02]  /*3670*/  ULEA UR4, UR4, UR5, 0x18 ;  /* 0x0000000504047291 */ /* 0x004fe4000f8ec0ff */
[----:B------:R-:W-:-:S07]  /*3680*/  ULEA UR5, UR18, UR6, 0x3 ;  /* 0x0000000612057291 */ /* 0x000fce000f8e18ff */
[----:B------:R2:W-:Y:S02]  /*3690*/  @P0 STS.U8 [UR4+0x1c], R0 ;  /* 0x00001c00ff000988 */ /* 0x0005e40008000004 */
[----:B------:R-:W3:Y:S02]  /*36a0*/  SYNCS.PHASECHK.TRANS64.TRYWAIT P0, [UR5], R3 ;  /* 0x00000003ff0075a7 */ /* 0x000ee40008001105 */
[----:B--23--:R-:W-:Y:S05]  /*36b0*/  @!P0 BRA `(.L_x_63) ;  /* 0x0000004000888947 */ /* 0x00cfea0003800000 */
.L_x_134:
[----:B------:R-:W-:-:S04]  /*36c0*/  UIADD3 UR7, UPT, UPT, UR18, 0x1, URZ ;  /* 0x0000000112077890 */ /* 0x000fc8000fffe0ff */
[----:B------:R-:W-:-:S04]  /*36d0*/  UISETP.NE.AND UP0, UPT, UR7, 0x4, UPT ;  /* 0x000000040700788c */ /* 0x000fc8000bf05270 */
[----:B-1----:R-:W-:Y:S02]  /*36e0*/  USEL UR8, URZ, 0x1, UP0 ;  /* 0x00000001ff087887 */ /* 0x002fe40008000000 */
[----:B------:R-:W-:-:S04]  /*36f0*/  USEL UR7, UR7, URZ, UP0 ;  /* 0x000000ff07077287 */ /* 0x000fc80008000000 */
[----:B------:R-:W-:Y:S01]  /*3700*/  ULEA UR5, UR7, UR6, 0x3 ;  /* 0x0000000607057291 */ /* 0x000fe2000f8e18ff */
[----:B------:R-:W-:-:S04]  /*3710*/  LOP3.LUT R2, R11, UR8, RZ, 0x3c, !PT ;  /* 0x000000080b027c12 */ /* 0x000fc8000f8e3cff */
[----:B--2---:R-:W-:-:S04]  /*3720*/  SHF.L.U32 R3, R2, 0x1f, RZ ;  /* 0x0000001f02037819 */ /* 0x004fc800000006ff */
[----:B------:R-:W1:Y:S02]  /*3730*/  SYNCS.PHASECHK.TRANS64.TRYWAIT P0, [UR5], R3 ;  /* 0x00000003ff0075a7 */ /* 0x000e640008001105 */
[----:B-1----:R-:W-:Y:S05]  /*3740*/  @!P0 BRA `(.L_x_64) ;  /* 0x00000040007c8947 */ /* 0x002fea0003800000 */
.L_x_136:
        /* <DEDUP_REMOVED lines=9> */
.L_x_138:
[----:B------:R-:W-:-:S04]  /*37e0*/  UIADD3 UR7, UPT, UPT, UR7, 0x1, URZ ;  /* 0x0000000107077890 */ /* 0x000fc8000fffe0ff */
[----:B------:R-:W-:-:S04]  /*37f0*/  UISETP.NE.AND UP0, UPT, UR7, 0x4, UPT ;  /* 0x000000040700788c */ /* 0x000fc8000bf05270 */
[----:B------:R-:W-:Y:S02]  /*3800*/  USEL UR5, URZ, 0x1, UP0 ;  /* 0x00000001ff057887 */ /* 0x000fe40008000000 */
[----:B------:R-:W-:-:S04]  /*3810*/  USEL UR7, UR7, URZ, UP0 ;  /* 0x000000ff07077287 */ /* 0x000fc80008000000 */
[----:B------:R-:W-:Y:S01]  /*3820*/  ULEA UR7, UR7, UR6, 0x3 ;  /* 0x0000000607077291 */ /* 0x000fe2000f8e18ff */
[----:B-1----:R-:W-:-:S04]  /*3830*/  LOP3.LUT R3, R2, UR5, RZ, 0x3c, !PT ;  /* 0x0000000502037c12 */ /* 0x002fc8000f8e3cff */
[----:B------:R-:W-:-:S04]  /*3840*/  SHF.L.U32 R3, R3, 0x1f, RZ ;  /* 0x0000001f03037819 */ /* 0x000fc800000006ff */
[----:B------:R-:W1:Y:S02]  /*3850*/  SYNCS.PHASECHK.TRANS64.TRYWAIT P0, [UR7], R3 ;  /* 0x00000003ff0075a7 */ /* 0x000e640008001107 */
[----:B-1----:R-:W-:Y:S05]  /*3860*/  @!P0 BRA `(.L_x_66) ;  /* 0x0000004000648947 */ /* 0x002fea0003800000 */
.L_x_140:
[----:B------:R-:W-:Y:S01]  /*3870*/  NOP ;  /* 0x0000000000007918 */ /* 0x000fe20000000000 */
[----:B-1----:R-:W1:Y:S01]  /*3880*/  LDS R0, [UR4+0x14] ;  /* 0x00001404ff007984 */ /* 0x002e620008000800 */
[----:B------:R-:W-:Y:S01]  /*3890*/  ULOP3.LUT UR6, UR19, 0xffff, URZ, 0xc0, !UPT ;  /* 0x0000ffff13067892 */ /* 0x000fe2000f8ec0ff */
[----:B------:R-:W-:Y:S01]  /*38a0*/  UMOV UR8, 0xffff ;  /* 0x0000ffff00087882 */ /* 0x000fe20000000000 */
[----:B------:R-:W-:Y:S02]  /*38b0*/  UMOV UR5, 0x1 ;  /* 0x0000000100057882 */ /* 0x000fe40000000000 */
[----:B------:R-:W-:-:S04]  /*38c0*/  USHF.R.U32.HI UR6, URZ, 0x5, UR6 ;  /* 0x00000005ff067899 */ /* 0x000fc80008011606 */
[----:B------:R-:W-:Y:S02]  /*38d0*/  USHF.L.U32 UR8, UR8, UR6, URZ ;  /* 0x0000000608087299 */ /* 0x000fe400080006ff */
[----:B------:R-:W-:-:S04]  /*38e0*/  USHF.L.U32 UR5, UR5, UR6, URZ ;  /* 0x0000000605057299 */ /* 0x000fc800080006ff */
[----:B-1----:R-:W-:-:S04]  /*38f0*/  LOP3.LUT R0, R0, UR8, RZ, 0xc0, !PT ;  /* 0x0000000800007c12 */ /* 0x002fc8000f8ec0ff */
[----:B------:R-:W-:-:S13]  /*3900*/  ISETP.NE.AND P0, PT, R0, UR8, PT ;  /* 0x0000000800007c0c */ /* 0x000fda000bf05270 */
[----:B------:R-:W-:Y:S05]  /*3910*/  @P0 BRA `(.L_x_67) ;  /* 0x0000000000580947 */ /* 0x000fea0003800000 */
[----:B------:R-:W1:Y:S02]  /*3920*/  LDS R0, [UR4+0x18] ;  /* 0x00001804ff007984 */ /* 0x000e640008000800 */
[----:B-1----:R-:W-:-:S04]  /*3930*/  LOP3.LUT R0, R0, UR5, RZ, 0xc0, !PT ;  /* 0x0000000500007c12 */ /* 0x002fc8000f8ec0ff */
[----:B------:R-:W-:-:S13]  /*3940*/  ISETP.NE.AND P0, PT, R0, UR5, PT ;  /* 0x0000000500007c0c */ /* 0x000fda000bf05270 */
[----:B------:R-:W-:Y:S05]  /*3950*/  @P0 BRA `(.L_x_68) ;  /* 0x00000000003c0947 */ /* 0x000fea0003800000 */
[----:B------:R-:W1:Y:S01]  /*3960*/  S2R R2, SR_LANEID ;  /* 0x0000000000027919 */ /* 0x000e620000000000 */
[----:B------:R-:W-:Y:S01]  /*3970*/  ULOP3.LUT UR8, URZ, UR8, URZ, 0x33, !UPT ;  /* 0x00000008ff087292 */ /* 0x000fe2000f8e33ff */
[----:B------:R-:W-:Y:S01]  /*3980*/  LOP3.LUT R4, RZ, UR5, RZ, 0x33, !PT ;  /* 0x00000005ff047c12 */ /* 0x000fe2000f8e33ff */
[----:B------:R-:W-:Y:S02]  /*3990*/  VOTEU.ANY UR7, UPT, PT ;  /* 0x0000000000077886 */ /* 0x000fe400038e0100 */
[----:B------:R-:W-:Y:S01]  /*39a0*/  UFLO.U32 UR7, UR7 ;  /* 0x00000007000772bd */ /* 0x000fe200080e0000 */
[----:B------:R-:W2:Y:S01]  /*39b0*/  REDUX UR5, R4 ;  /* 0x00000000040573c4 */ /* 0x000ea20000000000 */
[----:B------:R-:W-:-:S06]  /*39c0*/  IMAD.U32 R0, RZ, RZ, UR8 ;  /* 0x00000008ff007e24 */ /* 0x000fcc000f8e00ff */
[----:B------:R3:W-:Y:S01]  /*39d0*/  UTCATOMSWS.AND URZ, UR8 ;  /* 0x0000000800ff79e3 */ /* 0x0007e20008000000 */
[----:B------:R-:W4:Y:S01]  /*39e0*/  REDUX UR6, R0 ;  /* 0x00000000000673c4 */ /* 0x000f220000000000 */
[----:B-1----:R-:W-:Y:S01]  /*39f0*/  ISETP.EQ.U32.AND P0, PT, R2, UR7, PT ;  /* 0x0000000702007c0c */ /* 0x002fe2000bf02070 */
[----:B--2---:R-:W-:Y:S01]  /*3a00*/  IMAD.U32 R2, RZ, RZ, UR5 ;  /* 0x00000005ff027e24 */ /* 0x004fe2000f8e00ff */
[----:B----4-:R-:W-:-:S11]  /*3a10*/  MOV R3, UR6 ;  /* 0x0000000600037c02 */ /* 0x010fd60008000f00 */
[----:B------:R3:W-:Y:S04]  /*3a20*/  @P0 ATOMS.AND RZ, [UR4+0x14], R3 ;  /* 0x00001403ffff098c */ /* 0x0007e8000a800004 */
[----:B------:R3:W-:Y:S01]  /*3a30*/  @P0 ATOMS.AND RZ, [UR4+0x18], R2 ;  /* 0x00001802ffff098c */ /* 0x0007e2000a800004 */
[----:B------:R-:W-:Y:S05]  /*3a40*/  BRA `(.L_x_69) ;  /* 0x0000000000147947 */ /* 0x000fea0003800000 */
.L_x_68:
[----:B------:R-:W-:Y:S02]  /*3a50*/  MOV R2, 0x3a70 ;  /* 0x00003a7000027802 */ /* 0x000fe40000000f00 */
[----:B----45:R-:W-:Y:S05]  /*3a60*/  CALL.REL.NOINC `($__internal_0_$__cuda_sm10x_tcgen05_guardrail_trap_col_being_dealloced_not_returned_by_alloc) ;  /* 0x0000004000c07944 */ /* 0x030fea0003c00000 */
[----:B------:R-:W-:Y:S05]  /*3a70*/  BRA `(.L_x_69) ;  /* 0x0000000000087947 */ /* 0x000fea0003800000 */
.L_x_67:
[----:B------:R-:W-:Y:S02]  /*3a80*/  MOV R2, 0x3aa0 ;  /* 0x00003aa000027802 */ /* 0x000fe40000000f00 */
[----:B----45:R-:W-:Y:S05]  /*3a90*/  CALL.REL.NOINC `($__internal_2_$__cuda_sm10x_tcgen05_guardrail_trap_unallocated_columns_being_dealloced) ;  /* 0x0000004000cc7944 */ /* 0x030fea0003c00000 */
.L_x_69:
[----:B------:R-:W-:Y:S01]  /*3aa0*/  NOP ;  /* 0x0000000000007918 */ /* 0x000fe20000000000 */
[----:B---3--:R-:W-:Y:S05]  /*3ab0*/  EXIT ;  /* 0x000000000000794d */ /* 0x008fea0003800000 */
.L_x_51:
[----:B------:R-:W-:-:S09]  /*3ac0*/  UISETP.NE.OR UP2, UPT, UR8, 0x3, !UP2 ;  /* 0x000000030800788c */ /* 0x000fd2000d745670 */
[----:B------:R-:W-:Y:S05]  /*3ad0*/  BRA.U UP2, `(.L_x_70) ;  /* 0x0000000d02407547 */ /* 0x000fea000b800000 */
[----:B------:R-:W1:Y:S01]  /*3ae0*/  LDC R0, c[0x0][0xb30] ;  /* 0x0002cc00ff007b82 */ /* 0x000e620000000800 */
[----:B------:R-:W2:Y:S01]  /*3af0*/  LDCU.64 UR8, c[0x0][0x888] ;  /* 0x00011100ff0877ac */ /* 0x000ea20008000a00 */
[----:B------:R-:W-:Y:S02]  /*3b00*/  HFMA2 R29, -RZ, RZ, 0, 0 ;  /* 0x00000000ff1d7431 */ /* 0x000fe400000001ff */
[----:B------:R-:W-:Y:S01]  /*3b10*/  IMAD.MOV.U32 R31, RZ, RZ, 0x1 ;  /* 0x00000001ff1f7424 */ /* 0x000fe200078e00ff */
[----:B------:R-:W-:Y:S01]  /*3b20*/  MOV R23, 0x1000 ;  /* 0x0000100000177802 */ /* 0x000fe20000000f00 */
[----:B------:R-:W4:Y:S01]  /*3b30*/  LDCU.64 UR4, c[0x0][0x890] ;  /* 0x00011200ff0477ac */ /* 0x000f220008000a00 */
[----:B------:R-:W-:Y:S01]  /*3b40*/  IMAD.MOV.U32 R30, RZ, RZ, RZ ;  /* 0x000000ffff1e7224 */ /* 0x000fe200078e00ff */
[----:B------:R-:W3:Y:S01]  /*3b50*/  LDC R19, c[0x0][0x370] ;  /* 0x0000dc00ff137b82 */ /* 0x000ee20000000800 */
[----:B------:R-:W-:Y:S01]  /*3b60*/  UMOV UR7, 0x400 ;  /* 0x0000040000077882 */ /* 0x000fe20000000000 */
[----:B------:R-:W-:-:S02]  /*3b70*/  UPLOP3.LUT UP1, UPT, UPT, UPT, UPT, 0x40, 0x4 ;  /* 0x000000000004789c */ /* 0x000fc40003f2e870 */
[----:B------:R-:W-:-:S04]  /*3b80*/  ULEA UR7, UR37, UR7, 0x18 ;  /* 0x0000000725077291 */ /* 0x000fc8000f8ec0ff */
[----:B------:R-:W3:Y:S01]  /*3b90*/  LDC R2, c[0x0][0xb0c] ;  /* 0x0002c300ff027b82 */ /* 0x000ee20000000800 */
[----:B------:R-:W-:Y:S02]  /*3ba0*/  UIADD3 UR13, UPT, UPT, UR7, 0x78, URZ ;  /* 0x00000078070d7890 */ /* 0x000fe4000fffe0ff */
[----:B--2---:R-:W-:Y:S02]  /*3bb0*/  UISETP.NE.U32.AND UP2, UPT, UR8, URZ, UPT ;  /* 0x000000ff0800728c */ /* 0x004fe4000bf45070 */
[----:B------:R-:W-:Y:S02]  /*3bc0*/  UIADD3 UR17, UPT, UPT, UR7, 0x70, URZ ;  /* 0x0000007007117890 */ /* 0x000fe4000fffe0ff */
[----:B----4-:R-:W-:Y:S01]  /*3bd0*/  UISETP.NE.U32.AND UP3, UPT, UR4, URZ, UPT ;  /* 0x000000ff0400728c */ /* 0x010fe2000bf65070 */
[----:B------:R-:W2:Y:S01]  /*3be0*/  LDC R18, c[0x0][0xb20] ;  /* 0x0002c800ff127b82 */ /* 0x000ea20000000800 */
[----:B-1----:R-:W-:Y:S01]  /*3bf0*/  ISETP.NE.AND P1, PT, R0, 0x1, PT ;  /* 0x000000010000780c */ /* 0x002fe20003f25270 */
[----:B------:R-:W-:-:S02]  /*3c00*/  UISETP.NE.AND.EX UP2, UPT, UR9, URZ, UPT, UP2 ;  /* 0x000000ff0900728c */ /* 0x000fc4000bf45320 */
[----:B------:R-:W-:Y:S02]  /*3c10*/  UPRMT UR13, UR37, 0x654, UR13 ;  /* 0x00000654250d7896 */ /* 0x000fe4000800000d */
[----:B------:R-:W-:Y:S02]  /*3c20*/  UISETP.NE.AND.EX UP3, UPT, UR5, URZ, UPT, UP3 ;  /* 0x000000ff0500728c */ /* 0x000fe4000bf65330 */
[----:B------:R-:W1:Y:S08]  /*3c30*/  LDC.64 R32, c[0x0][0x348] ;  /* 0x0000d200ff207b82 */ /* 0x000e700000000a00 */
[----:B------:R-:W4:Y:S08]  /*3c40*/  LDC.64 R16, c[0x0][0xb10] ;  /* 0x0002c400ff107b82 */ /* 0x000f300000000a00 */
[----:B------:R-:W1:Y:S08]  /*3c50*/  LDC.64 R6, c[0x0][0xb18] ;  /* 0x0002c600ff067b82 */ /* 0x000e700000000a00 */
[----:B------:R-:W1:Y:S08]  /*3c60*/  LDC.64 R4, c[0x0][0xb28] ;  /* 0x0002ca00ff047b82 */ /* 0x000e700000000a00 */
[----:B--23--:R-:W1:Y:S02]  /*3c70*/  LDC R22, c[0x0][0x374] ;  /* 0x0000dd00ff167b82 */ /* 0x00ce640000000800 */
.L_x_79:
[C---:B------:R-:W-:Y:S02]  /*3c80*/  LEA R0, R30.reuse, UR7, 0x3 ;  /* 0x000000071e007c11 */ /* 0x040fe4000f8e18ff */
[----:B------:R-:W-:Y:S02]  /*3c90*/  SHF.L.U32 R3, R29, 0x1f, RZ ;  /* 0x0000001f1d037819 */ /* 0x000fe400000006ff */
[----:B------:R-:W-:Y:S02]  /*3ca0*/  LEA R24, R30, UR7, 0x4 ;  /* 0x000000071e187c11 */ /* 0x000fe4000f8e20ff */
[----:B--2---:R-:W2:Y:S02]  /*3cb0*/  SYNCS.PHASECHK.TRANS64.TRYWAIT P0, [R0+URZ+0xa0], R3 ;  /* 0x0000a003000075a7 */ /* 0x004ea400080011ff */
[----:B--2---:R-:W-:Y:S05]  /*3cc0*/  @!P0 BRA `(.L_x_71) ;  /* 0x0000003c00648947 */ /* 0x004fea0003800000 */
.L_x_141:
[----:B------:R-:W-:Y:S01]  /*3cd0*/  ISETP.GE.AND P0, PT, R40, 0x1, PT ;  /* 0x000000012800780c */ /* 0x000fe20003f06270 */
[----:B------:R-:W3:Y:S01]  /*3ce0*/  LDS.128 R24, [R24+0x130] ;  /* 0x0001300018187984 */ /* 0x000ee20000000c00 */
[----:B--2---:R-:W-:Y:S01]  /*3cf0*/  VIADD R0, R0, 0xb0 ;  /* 0x000000b000007836 */ /* 0x004fe20000000000 */
[----:B------:R-:W-:Y:S01]  /*3d00*/  @!PT LDS RZ, [RZ] ;  /* 0x00000000fffff984 */ /* 0x000fe20000000800 */
[----:B------:R-:W-:Y:S01]  /*3d10*/  @!PT LDS RZ, [RZ] ;  /* 0x00000000fffff984 */ /* 0x000fe20000000800 */
[----:B------:R-:W-:Y:S01]  /*3d20*/  @!PT LDS RZ, [RZ] ;  /* 0x00000000fffff984 */ /* 0x000fe20000000800 */
[----:B------:R-:W-:Y:S01]  /*3d30*/  @!PT LDS RZ, [RZ] ;  /* 0x00000000fffff984 */ /* 0x000fe20000000800 */
[----:B------:R2:W-:Y:S06]  /*3d40*/  MEMBAR.ALL.CTA ;  /* 0x0000000000007992 */ /* 0x0005ec0000008000 */
[----:B--2---:R-:W2:Y:S01]  /*3d50*/  FENCE.VIEW.ASYNC.S ;  /* 0x00000000000073c6 */ /* 0x004ea20000000000 */
[----:B------:R-:W-:Y:S04]  /*3d60*/  PRMT R0, RZ, 0x654, R0 ;  /* 0x00000654ff007816 */ /* 0x000fe80000000000 */
[----:B--2---:R2:W-:Y:S01]  /*3d70*/  SYNCS.ARRIVE.TRANS64.RED.A1T0 RZ, [R0+URZ], RZ ;  /* 0x000000ff00ff79a7 */ /* 0x0045e200081004ff */
[----:B---3--:R-:W-:Y:S11]  /*3d80*/  LOP3.LUT P3, RZ, R26, 0x1, RZ, 0xc0, !PT ;  /* 0x000000011aff7812 */ /* 0x008ff6000786c0ff */
[----:B------:R-:W-:Y:S02]  /*3d90*/  @!UPT UIADD3 URZ, UPT, UPT, URZ, URZ, URZ ;  /* 0x000000fffffff290 */ /* 0x000fe4000fffe0ff */
[----:B------:R-:W-:Y:S02]  /*3da0*/  @P3 MOV R13, R24 ;  /* 0x00000018000d3202 */ /* 0x000fe40000000f00 */
[----:B------:R-:W-:Y:S01]  /*3db0*/  @P3 LOP3.LUT R8, R25, 0xffff, RZ, 0xc0, !PT ;  /* 0x0000ffff19083812 */ /* 0x000fe200078ec0ff */
[----:B--2---:R-:W-:Y:S06]  /*3dc0*/  @!P0 BRA `(.L_x_72) ;  /* 0x0000000000a48947 */ /* 0x004fec0003800000 */
[----:B-1----:R-:W-:Y:S01]  /*3dd0*/  IMAD.HI.U32 R35, R22, R7, RZ ;  /* 0x0000000716237227 */ /* 0x002fe200078e00ff */
[----:B------:R-:W-:Y:S02]  /*3de0*/  ISETP.NE.AND P0, PT, R6, 0x1, PT ;  /* 0x000000010600780c */ /* 0x000fe40003f05270 */
[----:B------:R-:W-:Y:S01]  /*3df0*/  ISETP.NE.AND P2, PT, R40, 0x1, PT ;  /* 0x000000012800780c */ /* 0x000fe20003f45270 */
[----:B----4-:R-:W-:Y:S01]  /*3e00*/  IMAD.HI.U32 R34, R19, R16, RZ ;  /* 0x0000001013227227 */ /* 0x010fe200078e00ff */
[----:B------:R-:W-:Y:S02]  /*3e10*/  SHF.R.U32.HI R35, RZ, R18, R35 ;  /* 0x00000012ff237219 */ /* 0x000fe40000011623 */
[----:B------:R-:W-:Y:S01]  /*3e20*/  ISETP.NE.AND P4, PT, R2, 0x1, PT ;  /* 0x000000010200780c */ /* 0x000fe20003f85270 */
[----:B------:R-:W-:Y:S01]  /*3e30*/  IMAD.HI.U32 R36, R13, R16, RZ ;  /* 0x000000100d247227 */ /* 0x000fe200078e00ff */
[----:B------:R-:W-:Y:S02]  /*3e40*/  SHF.R.U32.HI R34, RZ, R17, R34 ;  /* 0x00000011ff227219 */ /* 0x000fe40000011622 */
[----:B------:R-:W-:Y:S01]  /*3e50*/  SEL R3, R22, R35, !P0 ;  /* 0x0000002316037207 */ /* 0x000fe20004000000 */
[C---:B------:R-:W-:Y:S01]  /*3e60*/  IMAD.HI.U32 R35, R8.reuse, R7, RZ ;  /* 0x0000000708237227 */ /* 0x040fe200078e00ff */
[----:B------:R-:W-:Y:S02]  /*3e70*/  SEL R11, R19, R34, !P4 ;  /* 0x00000022130b7207 */ /* 0x000fe40006000000 */
[----:B------:R-:W-:Y:S01]  /*3e80*/  SHF.R.U32.HI R36, RZ, R17, R36 ;  /* 0x00000011ff247219 */ /* 0x000fe20000011624 */
[----:B------:R-:W-:Y:S01]  /*3e90*/  IMAD.HI.U32 R38, R3, R4, RZ ;  /* 0x0000000403267227 */ /* 0x000fe200078e00ff */
[----:B------:R-:W-:Y:S03]  /*3ea0*/  SHF.R.U32.HI R35, RZ, R18, R35 ;  /* 0x00000012ff237219 */ /* 0x000fe60000011623 */
[----:B------:R-:W-:Y:S01]  /*3eb0*/  IMAD.HI.U32 R34, R11, R4, RZ ;  /* 0x000000040b227227 */ /* 0x000fe200078e00ff */
[----:B------:R-:W-:Y:S02]  /*3ec0*/  @P2 SHF.R.U32.HI R3, RZ, R5, R38 ;  /* 0x00000005ff032219 */ /* 0x000fe40000011626 */
[----:B------:R-:W-:Y:S02]  /*3ed0*/  SEL R9, R8, R35, !P0 ;  /* 0x0000002308097207 */ /* 0x000fe40004000000 */
[----:B------:R-:W-:Y:S01]  /*3ee0*/  @P2 SHF.R.U32.HI R11, RZ, R5, R34 ;  /* 0x00000005ff0b2219 */ /* 0x000fe20000011622 */
[C---:B------:R-:W-:Y:S01]  /*3ef0*/  IMAD R10, R40.reuse, R3, RZ ;  /* 0x00000003280a7224 */ /* 0x040fe200078e02ff */
[----:B------:R-:W-:Y:S01]  /*3f00*/  SEL R3, R13, R36, !P4 ;  /* 0x000000240d037207 */ /* 0x000fe20006000000 */
[C---:B------:R-:W-:Y:S03]  /*3f10*/  IMAD.HI.U32 R14, R9.reuse, R4, RZ ;  /* 0x00000004090e7227 */ /* 0x040fe600078e00ff */
[----:B------:R-:W-:Y:S01]  /*3f20*/  ISETP.GE.AND P0, PT, R9, R10, PT ;  /* 0x0000000a0900720c */ /* 0x000fe20003f06270 */
[C---:B------:R-:W-:Y:S01]  /*3f30*/  IMAD R12, R40.reuse, R11, RZ ;  /* 0x0000000b280c7224 */ /* 0x040fe200078e02ff */
[-C--:B------:R-:W-:Y:S04]  /*3f40*/  SHF.R.U32.HI R14, RZ, R5.reuse, R14 ;  /* 0x00000005ff0e7219 */ /* 0x080fe8000001160e */
[----:B------:R-:W-:Y:S02]  /*3f50*/  ISETP.GE.OR P0, PT, R3, R12, P0 ;  /* 0x0000000c0300720c */ /* 0x000fe40000706670 */
[----:B------:R-:W-:Y:S05]  /*3f60*/  SEL R15, R9, R14, !P2 ;  /* 0x0000000e090f7207 */ /* 0x000fea0005000000 */
[----:B------:R-:W-:Y:S04]  /*3f70*/  IMAD.MOV R14, RZ, RZ, -R15 ;  /* 0x000000ffff0e7224 */ /* 0x000fe800078e0a0f */
[----:B------:R-:W-:Y:S02]  /*3f80*/  IMAD R14, R40, R14, R9 ;  /* 0x0000000e280e7224 */ /* 0x000fe400078e0209 */
[C---:B------:R-:W-:Y:S05]  /*3f90*/  @!P0 IMAD.HI.U32 R10, R3.reuse, R4, RZ ;  /* 0x00000004030a8227 */ /* 0x040fea00078e00ff */
[----:B------:R-:W-:Y:S04]  /*3fa0*/  @!P0 SHF.R.U32.HI R10, RZ, R5, R10 ;  /* 0x00000005ff0a8219 */ /* 0x000fe8000001160a */
[----:B------:R-:W-:Y:S01]  /*3fb0*/  @!P0 SEL R0, R3, R10, !P2 ;  /* 0x0000000a03008207 */ /* 0x000fe20005000000 */
[----:B------:R-:W-:Y:S03]  /*3fc0*/  IMAD.MOV R10, RZ, RZ, -R3 ;  /* 0x000000ffff0a7224 */ /* 0x000fe600078e0a03 */
[----:B------:R-:W-:Y:S01]  /*3fd0*/  @!P0 IADD3 R15, PT, PT, R15, -R0, RZ ;  /* 0x800000000f0f8210 */ /* 0x000fe20007ffe0ff */
[----:B------:R-:W-:Y:S01]  /*3fe0*/  @!P0 IMAD R0, R11, R14, R0 ;  /* 0x0000000e0b008224 */ /* 0x000fe200078e0200 */
[----:B------:R-:W-:Y:S01]  /*3ff0*/  IADD3 R11, PT, PT, -R9, RZ, RZ ;  /* 0x000000ff090b7210 */ /* 0x000fe20007ffe1ff */
[----:B------:R-:W-:Y:S02]  /*4000*/  IMAD R13, R2, R10, R13 ;  /* 0x0000000a020d7224 */ /* 0x000fe400078e020d */
[----:B------:R-:W-:Y:S02]  /*4010*/  @!P0 IMAD R9, R15, R40, R3 ;  /* 0x000000280f098224 */ /* 0x000fe400078e0203 */
[----:B------:R-:W-:Y:S02]  /*4020*/  @!P0 IMAD.MOV.U32 R3, RZ, RZ, R0 ;  /* 0x000000ffff038224 */ /* 0x000fe400078e0000 */
[----:B------:R-:W-:Y:S02]  /*4030*/  IMAD R8, R6, R11, R8 ;  /* 0x0000000b06087224 */ /* 0x000fe400078e0208 */
[----:B------:R-:W-:Y:S02]  /*4040*/  IMAD R13, R3, R2, R13 ;  /* 0x00000002030d7224 */ /* 0x000fe400078e020d */
[----:B------:R-:W-:Y:S02]  /*4050*/  IMAD R8, R9, R6, R8 ;  /* 0x0000000609087224 */ /* 0x000fe400078e0208 */
.L_x_72:
[----:B------:R-:W-:Y:S05]  /*4060*/  BRA.U UP1, `(.L_x_73) ;  /* 0x0000000101107547 */ /* 0x000fea000b800000 */
[----:B------:R-:W-:Y:S04]  /*4070*/  MOV R0, UR6 ;  /* 0x0000000600007c02 */ /* 0x000fe80008000f00 */
[----:B------:R-:W-:Y:S04]  /*4080*/  SHF.L.U32 R3, R0, 0x1f, RZ ;  /* 0x0000001f00037819 */ /* 0x000fe800000006ff */
[----:B------:R-:W2:Y:S02]  /*4090*/  SYNCS.PHASECHK.TRANS64.TRYWAIT P0, [UR7+0x98], R3 ;  /* 0x00009803ff0075a7 */ /* 0x000ea40008001107 */
[----:B--2---:R-:W-:Y:S05]  /*40a0*/  @!P0 BRA `(.L_x_74) ;  /* 0x0000003800808947 */ /* 0x004fea0003800000 */
.L_x_73:
[----:B------:R-:W-:Y:S02]  /*40b0*/  R2UR UR19, R21 ;  /* 0x00000000151372ca */ /* 0x000fe400000e0000 */
[----:B------:R-:W-:Y:S02]  /*40c0*/  R2UR UR18, R20 ;  /* 0x00000000141272ca */ /* 0x000fe400000e0000 */
[----:B------:R-:W-:Y:S02]  /*40d0*/  ISETP.NE.U32.AND P2, PT, RZ, UR4, PT ;  /* 0x00000004ff007c0c */ /* 0x000fe4000bf45070 */
[----:B------:R-:W-:Y:S02]  /*40e0*/  SHF.L.U32 R12, R31, 0x1f, RZ ;  /* 0x0000001f1f0c7819 */ /* 0x000fe400000006ff */
[----:B------:R-:W-:Y:S05]  /*40f0*/  ISETP.NE.AND.EX P2, PT, RZ, UR5, PT, P2 ;  /* 0x00000005ff007c0c */ /* 0x000fea000bf45320 */
[----:B------:R-:W-:Y:S02]  /*4100*/  USHF.L.U32 UR19, UR19, 0x6, URZ ;  /* 0x0000000613137899 */ /* 0x000fe400080006ff */
[----:B------:R-:W-:Y:S01]  /*4110*/  USHF.L.U32 UR18, UR18, 0x7, URZ ;  /* 0x0000000712127899 */ /* 0x000fe200080006ff */
[----:B------:R-:W-:Y:S11]  /*4120*/  BRA.U !UP3, `(.L_x_75) ;  /* 0x000000010b347547 */ /* 0x000ff6000b800000 */
[----:B------:R-:W-:Y:S01]  /*4130*/  UPLOP3.LUT UP0, UPT, UPT, UPT, UP2, 0x80, 0x8 ;  /* 0x000000000008789c */ /* 0x000fe20003f0f020 */
[----:B--2---:R-:W-:Y:S02]  /*4140*/  HFMA2 R0, -RZ, RZ, 0, 5.9604644775390625e-08 ;  /* 0x00000001ff007431 */ /* 0x004fe400000001ff */
[----:B------:R-:W-:Y:S03]  /*4150*/  IMAD.MOV.U32 R95, RZ, RZ, 0x1 ;  /* 0x00000001ff5f7424 */ /* 0x000fe600078e00ff */
[----:B------:R-:W-:Y:S05]  /*4160*/  PLOP3.LUT P0, PT, PT, PT, UP0, 0x80, 0x8 ;  /* 0x000000000008781c */ /* 0x000fea0003f0f008 */
[----:B------:R-:W2:Y:S01]  /*4170*/  @UP0 LDCU.64 UR10, c[0x0][0x888] ;  /* 0x00011100ff0a07ac */ /* 0x000ea20008000a00 */
[----:B------:R-:W-:Y:S07]  /*4180*/  @UP0 UIMAD UR8, UR36, UR4, URZ ;  /* 0x00000004240802a4 */ /* 0x000fee000f8e02ff */
[----:B------:R-:W-:Y:S01]  /*4190*/  @!P0 PRMT R95, R0, 0x7610, R95 ;  /* 0x00007610005f8816 */ /* 0x000fe2000000005f */
[----:B--2---:R-:W-:Y:S03]  /*41a0*/  @UP0 UIMAD.WIDE UR10, UR8, 0x4, UR10 ;  /* 0x00000004080a08a5 */ /* 0x004fe6000f8e020a */
[----:B------:R-:W2:Y:S03]  /*41b0*/  @!UP0 LDCU UR8, c[0x0][0x880] ;  /* 0x00011000ff0887ac */ /* 0x000ea60008000800 */
[----:B------:R-:W-:Y:S01]  /*41c0*/  IMAD.U32 R10, RZ, RZ, UR10 ;  /* 0x0000000aff0a7e24 */ /* 0x000fe2000f8e00ff */
[----:B------:R-:W-:Y:S05]  /*41d0*/  MOV R11, UR11 ;  /* 0x0000000b000b7c02 */ /* 0x000fea0008000f00 */
[----:B-----5:R3:W5:Y:S02]  /*41e0*/  @P0 LDG.E R49, desc[UR46][R10.64] ;  /* 0x0000002e0a310981 */ /* 0x020764000c1e1900 */
[----:B--23--:R-:W-:Y:S07]  /*41f0*/  @!P0 IMAD.U32 R49, RZ, RZ, UR8 ;  /* 0x00000008ff318e24 */ /* 0x00cfee000f8e00ff */
.L_x_75:
[----:B-----5:R-:W-:Y:S01]  /*4200*/  @!P2 FSETP.EQ.AND P0, PT, R49, RZ, PT ;  /* 0x000000ff3100a20b */ /* 0x020fe20003f02000 */
[----:B------:R-:W-:Y:S01]  /*4210*/  @!UPT UIADD3 URZ, UPT, UPT, URZ, URZ, URZ ;  /* 0x000000fffffff290 */ /* 0x000fe2000fffe0ff */
[----:B------:R-:W-:Y:S11]  /*4220*/  @!P2 BRA `(.L_x_76) ;  /* 0x000000000014a947 */ /* 0x000ff60003800000 */
[----:B------:R-:W-:Y:S02]  /*4230*/  LOP3.LUT P2, RZ, R95, 0xff, RZ, 0xc0, !PT ;  /* 0x000000ff5fff7812 */ /* 0x000fe4000784c0ff */
[----:B------:R-:W-:Y:S04]  /*4240*/  PLOP3.LUT P0, PT, PT, PT, UP0, 0x80, 0x8 ;  /* 0x000000000008781c */ /* 0x000fe80003f0f008 */
[----:B------:R-:W-:Y:S07]  /*4250*/  PLOP3.LUT P0, PT, P0, PT, PT, 0x8, 0x80 ;  /* 0x000000000080781c */ /* 0x000fee000070e170 */
[----:B------:R-:W-:Y:S11]  /*4260*/  @P2 FSETP.EQ.AND P0, PT, R49, RZ, PT ;  /* 0x000000ff3100220b */ /* 0x000ff60003f02000 */
[----:B------:R-:W-:Y:S02]  /*4270*/  @!UPT UIADD3 URZ, UPT, UPT, URZ, URZ, URZ ;  /* 0x000000fffffff290 */ /* 0x000fe4000fffe0ff */
.L_x_76:
[----:B------:R-:W3:Y:S01]  /*4280*/  SYNCS.PHASECHK.TRANS64.TRYWAIT P2, [UR7+0x80], R12 ;  /* 0x0000800cff0075a7 */ /* 0x000ee20008041107 */
[----:B------:R-:W-:Y:S04]  /*4290*/  ELECT P4, URZ, PT ;  /* 0x0000000000ff782f */ /* 0x000fe80003880000 */
[----:B------:R-:W-:Y:S11]  /*42a0*/  PLOP3.LUT P4, PT, P0, P4, PT, 0xf2, 0x2f ;  /* 0x00000000002f781c */ /* 0x000ff60000789e72 */
[----:B------:R-:W-:Y:S02]  /*42b0*/  @!UPT UIADD3 URZ, UPT, UPT, URZ, URZ, URZ ;  /* 0x000000fffffff290 */ /* 0x000fe4000fffe0ff */
[----:B-1----:R-:W-:Y:S05]  /*42c0*/  @!P4 IADD3 R21, P0, PT, R32, 0x580, RZ ;  /* 0x000005802015c810 */ /* 0x002fea0007f1e0ff */
[----:B------:R-:W-:Y:S01]  /*42d0*/  @!P4 IMAD.X R20, RZ, RZ, R33, P0 ;  /* 0x000000ffff14c224 */ /* 0x000fe200000e0621 */
[----:B---3--:R-:W-:Y:S07]  /*42e0*/  @!P2 BRA `(.L_x_77) ;  /* 0x000000380008a947 */ /* 0x008fee0003800000 */
.L_x_144:
[----:B------:R-:W3:Y:S01]  /*42f0*/  LDC.64 R14, c[0x0][0xb10] ;  /* 0x0002c400ff0e7b82 */ /* 0x000ee20000000a00 */
[----:B------:R-:W-:Y:S01]  /*4300*/  @!P4 R2UR UR8, R20 ;  /* 0x000000001408c2ca */ /* 0x000fe200000e0000 */
[----:B------:R-:W-:Y:S01]  /*4310*/  VOTEU.ALL UP1, P4 ;  /* 0x0000000000ff7886 */ /* 0x000fe20002020000 */
[----:B------:R-:W-:Y:S01]  /*4320*/  @!P4 R2UR UR9, R21 ;  /* 0x000000001509c2ca */ /* 0x000fe200000e0000 */
[----:B------:R-:W-:Y:S01]  /*4330*/  UMOV UR10, 0x0 ;  /* 0x00000000000a7882 */ /* 0x000fe20000000000 */
[----:B------:R-:W-:Y:S03]  /*4340*/  UMOV UR11, 0x10000000 ;  /* 0x10000000000b7882 */ /* 0x000fe60000000000 */
[----:B------:R-:W5:Y:S01]  /*4350*/  LDC.64 R10, c[0x0][0xb18] ;  /* 0x0002c600ff0a7b82 */ /* 0x000f620000000a00 */
[----:B------:R-:W-:Y:S01]  /*4360*/  @!UP1 UIADD3 UR16, UPT, UPT, UR7, 0x200, URZ ;  /* 0x0000020007109890 */ /* 0x000fe2000fffe0ff */
[----:B------:R-:W-:Y:S01]  /*4370*/  @P3 SHF.R.U32.HI R28, RZ, 0x10, R25 ;  /* 0x00000010ff1c3819 */ /* 0x000fe20000011619 */
[----:B------:R-:W-:Y:S01]  /*4380*/  VOTEU.ALL UP1, P4 ;  /* 0x0000000000ff7886 */ /* 0x000fe20002020000 */
[----:B------:R-:W-:Y:S01]  /*4390*/  UMOV UR20, UR36 ;  /* 0x0000002400147c82 */ /* 0x000fe20008000000 */
[----:B------:R-:W-:Y:S03]  /*43a0*/  VIADD R30, R30, 0x1 ;  /* 0x000000011e1e7836 */ /* 0x000fe60000000000 */
[----:B--2---:R-:W2:Y:S01]  /*43b0*/  @!P1 LDC R0, c[0x0][0xb20] ;  /* 0x0002c800ff009b82 */ /* 0x004ea20000000800 */
[----:B------:R-:W-:Y:S01]  /*43c0*/  IMAD.U32 R21, RZ, RZ, UR8 ;  /* 0x00000008ff157e24 */ /* 0x000fe2000f8e00ff */
[----:B------:R-:W-:Y:S06]  /*43d0*/  UPRMT UR8, UR37, 0x654, UR17 ;  /* 0x0000065425087896 */ /* 0x000fec0008000011 */
[----:B-1----:R-:W1:Y:S01]  /*43e0*/  @!P1 LDC R3, c[0x0][0xb0c] ;  /* 0x0002c300ff039b82 */ /* 0x002e620000000800 */
[----:B------:R-:W-:Y:S01]  /*43f0*/  IMAD.U32 R20, RZ, RZ, UR9 ;  /* 0x00000009ff147e24 */ /* 0x000fe2000f8e00ff */
[----:B------:R-:W-:Y:S04]  /*4400*/  @!P4 R2UR UR15, R21 ;  /* 0x00000000150fc2ca */ /* 0x000fe800000e0000 */
[----:B------:R-:W-:Y:S01]  /*4410*/  @!P4 R2UR UR14, R20 ;  /* 0x00000000140ec2ca */ /* 0x000fe200000e0000 */
[----:B------:R-:W-:Y:S11]  /*4420*/  @!P4 IMAD.MOV.U32 R20, RZ, RZ, 0x1000 ;  /* 0x00001000ff14c424 */ /* 0x000ff600078e00ff */
[----:B------:R-:W-:Y:S01]  /*4430*/  @!UPT UIADD3 URZ, UPT, UPT, URZ, URZ, URZ ;  /* 0x000000fffffff290 */ /* 0x000fe2000fffe0ff */
[----:B------:R1:W-:Y:S01]  /*4440*/  @!UP1 UTMALDG.3D [UR16], [UR14], desc[UR10] ;  /* 0x00000a100e0095b4 */ /* 0x0003e20008011000 */
[----:B------:R1:W-:Y:S02]  /*4450*/  @!P4 SYNCS.ARRIVE.TRANS64.RED.A0TR RZ, [UR7+0x70], R20 ;  /* 0x00007014ffffc9a7 */ /* 0x0003e40008300407 */
[----:B-1----:R-:W-:Y:S01]  /*4460*/  @!P1 ISETP.NE.AND P2, PT, R3, 0x1, PT ;  /* 0x000000010300980c */ /* 0x002fe20003f45270 */
[C---:B---3--:R-:W-:Y:S01]  /*4470*/  @!P1 IMAD.HI.U32 R14, R13.reuse, R14, RZ ;  /* 0x0000000e0d0e9227 */ /* 0x048fe200078e00ff */
[----:B-----5:R-:W-:Y:S03]  /*4480*/  @!P1 ISETP.NE.AND P0, PT, R10, 0x1, PT ;  /* 0x000000010a00980c */ /* 0x020fe60003f05270 */
[C---:B------:R-:W-:Y:S01]  /*4490*/  @!P1 IMAD.HI.U32 R11, R8.reuse, R11, RZ ;  /* 0x0000000b080b9227 */ /* 0x040fe200078e00ff */
[----:B------:R-:W-:Y:S04]  /*44a0*/  @!P1 SHF.R.U32.HI R14, RZ, R15, R14 ;  /* 0x0000000fff0e9219 */ /* 0x000fe8000001160e */
[----:B--2---:R-:W-:Y:S01]  /*44b0*/  @!P1 SHF.R.U32.HI R9, RZ, R0, R11 ;  /* 0x00000000ff099219 */ /* 0x004fe2000001160b */
[----:B------:R-:W-:Y:S01]  /*44c0*/  SYNCS.ARRIVE.TRANS64.RED.A1T0 RZ, [UR8], RZ ;  /* 0x000000ffffff79a7 */ /* 0x000fe20008100408 */
[----:B------:R-:W-:Y:S02]  /*44d0*/  @!P1 SEL R14, R13, R14, !P2 ;  /* 0x0000000e0d0e9207 */ /* 0x000fe40005000000 */
[----:B------:R-:W-:Y:S01]  /*44e0*/  @!P1 SEL R9, R8, R9, !P0 ;  /* 0x0000000908099207 */ /* 0x000fe20004000000 */
[----:B------:R-:W1:Y:S04]  /*44f0*/  SYNCS.PHASECHK.TRANS64.TRYWAIT P5, [UR7+0x88], R12 ;  /* 0x0000880cff0075a7 */ /* 0x000e6800080a1107 */
[----:B------:R-:W-:Y:S02]  /*4500*/  @!P1 IMAD.IADD R0, R9, 0x1, -R14 ;  /* 0x0000000109009824 */ /* 0x000fe400078e0a0e */
[----:B------:R-:W-:Y:S02]  /*4510*/  @!P1 IMAD.IADD R9, R14, 0x1, -R9 ;  /* 0x000000010e099824 */ /* 0x000fe400078e0a09 */
[----:B------:R-:W-:Y:S02]  /*4520*/  @!P1 IMAD R13, R0, R3, R13 ;  /* 0x00000003000d9224 */ /* 0x000fe400078e020d */
[----:B------:R-:W-:Y:S01]  /*4530*/  @!P1 IMAD R8, R9, R10, R8 ;  /* 0x0000000a09089224 */ /* 0x000fe200078e0208 */
[----:B-1----:R-:W-:Y:S06]  /*4540*/  @!P5 BRA `(.L_x_78) ;  /* 0x000000340088d947 */ /* 0x002fec0003800000 */
.L_x_146:
[----:B-1----:R-:W-:Y:S01]  /*4550*/  @!P4 IADD3 R3, P0, PT, R32, 0x580, RZ ;  /* 0x000005802003c810 */ /* 0x002fe20007f1e0ff */
[----:B------:R-:W-:Y:S01]  /*4560*/  VOTEU.ALL UP1, P4 ;  /* 0x0000000000ff7886 */ /* 0x000fe20002020000 */
[----:B------:R-:W-:Y:S01]  /*4570*/  UMOV UR20, 0x0 ;  /* 0x0000000000147882 */ /* 0x000fe20000000000 */
[----:B------:R-:W-:Y:S01]  /*4580*/  UMOV UR21, 0x10000000 ;  /* 0x1000000000157882 */ /* 0x000fe20000000000 */
[----:B------:R-:W-:Y:S01]  /*4590*/  @!P4 R2UR UR9, R3 ;  /* 0x000000000309c2ca */ /* 0x000fe200000e0000 */
[----:B------:R-:W-:Y:S01]  /*45a0*/  @!P4 IMAD.X R0, RZ, RZ, R33, P0 ;  /* 0x000000ffff00c224 */ /* 0x000fe200000e0621 */
[----:B------:R-:W-:Y:S01]  /*45b0*/  @!UP1 UIADD3 UR10, UPT, UPT, UR18, 0x40, URZ ;  /* 0x00000040120a9890 */ /* 0x000fe2000fffe0ff */
[----:B------:R-:W-:Y:S01]  /*45c0*/  ISETP.NE.AND P0, PT, R30, 0x2, PT ;  /* 0x000000021e00780c */ /* 0x000fe20003f05270 */
[----:B------:R-:W-:Y:S01]  /*45d0*/  UMOV UR11, UR19 ;  /* 0x00000013000b7c82 */ /* 0x000fe20008000000 */
[----:B------:R-:W-:Y:S01]  /*45e0*/  UMOV UR12, UR36 ;  /* 0x00000024000c7c82 */ /* 0x000fe20008000000 */
[----:B------:R-:W-:Y:S01]  /*45f0*/  @!P4 R2UR UR8, R0 ;  /* 0x000000000008c2ca */ /* 0x000fe200000e0000 */
[----:B------:R-:W-:Y:S01]  /*4600*/  IMAD.IADD R20, R8, 0x1, R94 ;  /* 0x0000000108147824 */ /* 0x000fe200078e025e */
[----:B------:R-:W-:Y:S01]  /*4610*/  @P3 R2UR UR36, R28 ;  /* 0x000000001c2432ca */ /* 0x000fe200000e0000 */
[----:B------:R-:W-:Y:S01]  /*4620*/  IMAD.IADD R21, R13, 0x1, R96 ;  /* 0x000000010d157824 */ /* 0x000fe200078e0260 */
[----:B------:R-:W-:Y:S02]  /*4630*/  SEL R0, RZ, 0x1, P0 ;  /* 0x00000001ff007807 */ /* 0x000fe40000000000 */
[----:B------:R-:W-:Y:S01]  /*4640*/  LOP3.LUT R31, R31, 0x1, RZ, 0x3c, !PT ;  /* 0x000000011f1f7812 */ /* 0x000fe200078e3cff */
[----:B------:R-:W-:Y:S01]  /*4650*/  IMAD.U32 R10, RZ, RZ, UR9 ;  /* 0x00000009ff0a7e24 */ /* 0x000fe2000f8e00ff */
[----:B------:R-:W-:Y:S01]  /*4660*/  @!UP1 UIADD3 UR9, UPT, UPT, UR7, 0x78, URZ ;  /* 0x0000007807099890 */ /* 0x000fe2000fffe0ff */
[----:B------:R-:W-:Y:S02]  /*4670*/  LOP3.LUT R29, R29, R0, RZ, 0x3c, !PT ;  /* 0x000000001d1d7212 */ /* 0x000fe400078e3cff */
[----:B------:R-:W-:Y:S02]  /*4680*/  SEL R30, R30, RZ, P0 ;  /* 0x000000ff1e1e7207 */ /* 0x000fe40000000000 */
[----:B------:R-:W-:Y:S01]  /*4690*/  IMAD.U32 R11, RZ, RZ, UR8 ;  /* 0x00000008ff0b7e24 */ /* 0x000fe2000f8e00ff */
[----:B------:R-:W-:Y:S01]  /*46a0*/  @!P4 R2UR UR14, R10 ;  /* 0x000000000a0ec2ca */ /* 0x000fe200000e0000 */
[----:B------:R-:W-:Y:S01]  /*46b0*/  @!UP1 UIADD3 UR8, UPT, UPT, UR7, 0x1200, URZ ;  /* 0x0000120007089890 */ /* 0x000fe2000fffe0ff */
[----:B------:R-:W-:Y:S02]  /*46c0*/  VOTEU.ALL UP1, P4 ;  /* 0x0000000000ff7886 */ /* 0x000fe40002020000 */
[----:B------:R-:W-:Y:S11]  /*46d0*/  @!P4 R2UR UR15, R11 ;  /* 0x000000000b0fc2ca */ /* 0x000ff600000e0000 */
[----:B------:R-:W-:Y:S02]  /*46e0*/  @!UPT UIADD3 URZ, UPT, UPT, URZ, URZ, URZ ;  /* 0x000000fffffff290 */ /* 0x000fe4000fffe0ff */
[----:B------:R2:W-:Y:S01]  /*46f0*/  @!UP1 UTMALDG.3D [UR8], [UR14], desc[UR20] ;  /* 0x000014080e0095b4 */ /* 0x0005e20008011000 */
[----:B------:R2:W-:Y:S01]  /*4700*/  @!P4 SYNCS.ARRIVE.TRANS64.RED.A0TR RZ, [UR7+0x78], R23 ;  /* 0x00007817ffffc9a7 */ /* 0x0005e20008300407 */
[----:B------:R-:W-:Y:S01]  /*4710*/  UPLOP3.LUT UP1, UPT, UPT, UPT, UPT, 0x80, 0x8 ;  /* 0x000000000008789c */ /* 0x000fe20003f2f070 */
[----:B------:R-:W-:Y:S01]  /*4720*/  SYNCS.ARRIVE.TRANS64.RED.A1T0 RZ, [UR13], RZ ;  /* 0x000000ffffff79a7 */ /* 0x000fe2000810040d */
[----:B------:R-:W-:Y:S09]  /*4730*/  @P3 BRA `(.L_x_79) ;  /* 0xfffffff400503947 */ /* 0x000ff2000383ffff */
[----:B------:R-:W-:-:S04]  /*4740*/  SHF.L.U32 R3, R31, 0x1f, RZ ;  /* 0x0000001f1f037819 */ /* 0x000fc800000006ff */
[----:B------:R-:W1:Y:S02]  /*4750*/  SYNCS.PHASECHK.TRANS64.TRYWAIT P0, [UR7+0x80], R3 ;  /* 0x00008003ff0075a7 */ /* 0x000e640008001107 */
[----:B-1----:R-:W-:Y:S05]  /*4760*/  @!P0 BRA `(.L_x_80) ;  /* 0x0000003400188947 */ /* 0x002fea0003800000 */
.L_x_148:
[----:B-1----:R-:W-:-:S07]  /*4770*/  MOV R0, UR7 ;  /* 0x0000000700007c02 */ /* 0x002fce0008000f00 */
.L_x_81:
[----:B-1----:R-:W-:-:S04]  /*4780*/  SHF.L.U32 R3, R31, 0x1f, RZ ;  /* 0x0000001f1f037819 */ /* 0x002fc800000006ff */
[----:B------:R1:W3:Y:S03]  /*4790*/  SYNCS.PHASECHK.TRANS64.TRYWAIT P0, [R0+URZ+0x88], R3 ;  /* 0x00008803000075a7 */ /* 0x0002e600080011ff */
[----:B---3--:R-:W-:Y:S05]  /*47a0*/  @!P0 NANOSLEEP.SYNCS 0x989680 ;  /* 0x009896800000895d */ /* 0x008fea0003900000 */
[----:B------:R-:W3:Y:S02]  /*47b0*/  @!P0 SYNCS.PHASECHK.TRANS64 P0, [R0+URZ+0x88], R3 ;  /* 0x00008803000085a7 */ /* 0x000ee400080010ff */
[----:B--23--:R-:W-:Y:S05]  /*47c0*/  @P0 EXIT ;  /* 0x000000000000094d */ /* 0x00cfea0003800000 */
[----:B------:R-:W-:Y:S05]  /*47d0*/  BRA `(.L_x_81) ;  /* 0xfffffffc00e87947 */ /* 0x000fea000383ffff */
.L_x_70:
[----:B------:R-:W-:-:S06]  /*47e0*/  UISETP.GE.AND UP1, UPT, UR8, 0x4, UPT ;  /* 0x000000040800788c */ /* 0x000fcc000bf26270 */
[----:B------:R-:W-:-:S13]  /*47f0*/  PLOP3.LUT P0, PT, PT, PT, UP1, 0x80, 0x8 ;  /* 0x000000000008781c */ /* 0x000fda0003f0f018 */
[----:B------:R-:W-:Y:S05]  /*4800*/  @!P0 EXIT ;  /* 0x000000000000894d */ /* 0x000fea0003800000 */
[----:B------:R-:W-:Y:S01]  /*4810*/  BAR.SYNC.DEFER_BLOCKING 0x6, 0xa0 ;  /* 0x0182800000007b1d */ /* 0x000fe20000010000 */
[C---:B------:R-:W-:Y:S01]  /*4820*/  IMAD.SHL.U32 R7, R108.reuse, 0x40, RZ ;  /* 0x000000406c077824 */ /* 0x040fe200078e00ff */
[C---:B------:R-:W-:Y:S01]  /*4830*/  LOP3.LUT R110, R108.reuse, 0x60, RZ, 0xc0, !PT ;  /* 0x000000606c6e7812 */ /* 0x040fe200078ec0ff */
[C---:B------:R-:W-:Y:S01]  /*4840*/  IMAD.SHL.U32 R100, R108.reuse, 0x20, RZ ;  /* 0x000000206c647824 */ /* 0x040fe200078e00ff */
[----:B------:R-:W-:Y:S01]  /*4850*/  CS2R R106, SRZ ;  /* 0x00000000006a7805 */ /* 0x000fe2000001ff00 */
[C---:B------:R-:W-:Y:S01]  /*4860*/  IMAD.SHL.U32 R0, R108.reuse, 0x2, RZ ;  /* 0x000000026c007824 */ /* 0x040fe200078e00ff */
[----:B------:R-:W-:Y:S02]  /*4870*/  UMOV UR49, 0x400 ;  /* 0x0000040000317882 */ /* 0x000fe40000000000 */
[----:B------:R-:W1:Y:S01]  /*4880*/  LDC R99, c[0x0][0x370] ;  /* 0x0000dc00ff637b82 */ /* 0x000e620000000800 */
[----:B------:R-:W-:Y:S01]  /*4890*/  ULEA UR49, UR37, UR49, 0x18 ;  /* 0x0000003125317291 */ /* 0x000fe2000f8ec0ff */
[----:B------:R-:W-:Y:S01]  /*48a0*/  LOP3.LUT R5, R7, 0x180, RZ, 0xc0, !PT ;  /* 0x0000018007057812 */ /* 0x000fe200078ec0ff */
[----:B------:R-:W-:Y:S01]  /*48b0*/  IMAD.U32 R46, R108, 0x10000, RZ ;  /* 0x000100006c2e7824 */ /* 0x000fe200078e00ff */
[----:B------:R-:W-:Y:S01]  /*48c0*/  LOP3.LUT R100, R100, 0xc00, RZ, 0xc0, !PT ;  /* 0x00000c0064647812 */ /* 0x000fe200078ec0ff */
[----:B------:R-:W-:Y:S01]  /*48d0*/  UIADD3 UR4, UPT, UPT, UR49, 0x2200, URZ ;  /* 0x0000220031047890 */ /* 0x000fe2000fffe0ff */
[----:B------:R-:W-:Y:S01]  /*48e0*/  LOP3.LUT R0, R5, 0x20, R0, 0xf8, !PT ;  /* 0x0000002005007812 */ /* 0x000fe200078ef800 */
[----:B------:R-:W-:Y:S01]  /*48f0*/  IMAD.SHL.U32 R5, R108, 0x8, RZ ;  /* 0x000000086c057824 */ /* 0x000fe200078e00ff */
[----:B------:R-:W2:Y:S01]  /*4900*/  LDC R42, c[0x0][0xb0c] ;  /* 0x0002c300ff2a7b82 */ /* 0x000ea20000000800 */
[----:B------:R-:W-:Y:S01]  /*4910*/  LOP3.LUT R100, R100, 0x40, R7, 0xf8, !PT ;  /* 0x0000004064647812 */ /* 0x000fe200078ef807 */
[----:B------:R-:W-:Y:S01]  /*4920*/  IMAD.MOV.U32 R44, RZ, RZ, RZ ;  /* 0x000000ffff2c7224 */ /* 0x000fe200078e00ff */
[----:B------:R-:W-:Y:S01]  /*4930*/  LOP3.LUT R46, R46, 0x600000, RZ, 0xc0, !PT ;  /* 0x006000002e2e7812 */ /* 0x000fe200078ec0ff */
[----:B------:R-:W-:Y:S01]  /*4940*/  IMAD.MOV.U32 R112, RZ, RZ, RZ ;  /* 0x000000ffff707224 */ /* 0x000fe200078e00ff */
[----:B------:R-:W-:-:S02]  /*4950*/  LOP3.LUT R108, R108, 0x2, RZ, 0xc0, !PT ;  /* 0x000000026c6c7812 */ /* 0x000fc400078ec0ff */
[----:B------:R-:W-:Y:S02]  /*4960*/  CS2R R104, SRZ ;  /* 0x0000000000687805 */ /* 0x000fe4000001ff00 */
[----:B------:R-:W-:Y:S01]  /*4970*/  LOP3.LUT R5, R0, 0x30, R5, 0x78, !PT ;  /* 0x0000003000057812 */ /* 0x000fe200078e7805 */
[----:B------:R-:W4:Y:S01]  /*4980*/  LDC R97, c[0x0][0xb20] ;  /* 0x0002c800ff617b82 */ /* 0x000f220000000800 */
[----:B------:R-:W3:Y:S01]  /*4990*/  LDS R3, [UR49+0x150] ;  /* 0x00015031ff037984 */ /* 0x000ee20008000800 */
[----:B------:R-:W-:Y:S01]  /*49a0*/  LOP3.LUT R100, R100, 0x200, R7, 0xf8, !PT ;  /* 0x0000020064647812 */ /* 0x000fe200078ef807 */
[----:B------:R-:W-:Y:S01]  /*49b0*/  IMAD.MOV R102, RZ, RZ, -R108 ;  /* 0x000000ffff667224 */ /* 0x000fe200078e0a6c */
[----:B------:R-:W1:Y:S01]  /*49c0*/  LDCU.64 UR52, c[0x0][0x348] ;  /* 0x00006900ff3477ac */ /* 0x000e620008000a00 */
[----:B------:R-:W-:Y:S01]  /*49d0*/  IMAD.U32 R109, RZ, RZ, UR4 ;  /* 0x00000004ff6d7e24 */ /* 0x000fe2000f8e00ff */
[----:B------:R-:W-:Y:S02]  /*49e0*/  LOP3.LUT R100, R100, R5, RZ, 0xfc, !PT ;  /* 0x0000000564647212 */ /* 0x000fe400078efcff */
[----:B------:R-:W1:Y:S01]  /*49f0*/  LDC R41, c[0x0][0xb30] ;  /* 0x0002cc00ff297b82 */ /* 0x000e620000000800 */
[----:B------:R-:W1:Y:S01]  /*4a00*/  LDCU.64 UR38, c[0x0][0x888] ;  /* 0x00011100ff2677ac */ /* 0x000e620008000a00 */
[----:B------:R-:W1:Y:S06]  /*4a10*/  LDCU.64 UR44, c[0x0][0x890] ;  /* 0x00011200ff2c77ac */ /* 0x000e6c0008000a00 */
[----:B------:R-:W1:Y:S01]  /*4a20*/  LDC.64 R92, c[0x0][0xb10] ;  /* 0x0002c400ff5c7b82 */ /* 0x000e620000000a00 */
[----:B------:R-:W-:-:S07]  /*4a30*/  UIADD3 UR48, UPT, UPT, UR49, 0x200, URZ ;  /* 0x0000020031307890 */ /* 0x000fce000fffe0ff */
[----:B------:R-:W1:Y:S08]  /*4a40*/  LDC.64 R38, c[0x0][0xb18] ;  /* 0x0002c600ff267b82 */ /* 0x000e700000000a00 */
[----:B------:R-:W1:Y:S08]  /*4a50*/  LDC.64 R36, c[0x0][0xb28] ;  /* 0x0002ca00ff247b82 */ /* 0x000e700000000a00 */
[----:B------:R-:W1:Y:S01]  /*4a60*/  LDC.64 R90, c[0x0][0x8b0] ;  /* 0x00022c00ff5a7b82 */ /* 0x000e620000000a00 */
[----:B---3--:R-:W-:-:S07]  /*4a70*/  IMAD.IADD R46, R3, 0x1, R46 ;  /* 0x00000001032e7824 */ /* 0x008fce00078e022e */
[----:B------:R-:W3:Y:S08]  /*4a80*/  LDC.64 R88, c[0x0][0x8a8] ;  /* 0x00022a00ff587b82 */ /* 0x000ef00000000a00 */
[----:B--2-4-:R-:W1:Y:S02]  /*4a90*/  LDC R98, c[0x0][0x374] ;  /* 0x0000dd00ff627b82 */ /* 0x014e640000000800 */
.L_x_107:
[----:B------:R-:W-:Y:S02]  /*4aa0*/  LEA R0, R112, UR49, 0x3 ;  /* 0x0000003170007c11 */ /* 0x000fe4000f8e18ff */
[----:B------:R-:W-:Y:S02]  /*4ab0*/  SHF.L.U32 R3, R106, 0x1f, RZ ;  /* 0x0000001f6a037819 */ /* 0x000fe400000006ff */
[----:B------:R-:W-:Y:S02]  /*4ac0*/  LEA R16, R112, UR49, 0x4 ;  /* 0x0000003170107c11 */ /* 0x000fe4000f8e20ff */
[----:B------:R-:W2:Y:S02]  /*4ad0*/  SYNCS.PHASECHK.TRANS64.TRYWAIT P0, [R0+URZ+0xa0], R3 ;  /* 0x0000a003000075a7 */ /* 0x000ea400080011ff */
[----:B-12---:R-:W-:Y:S05]  /*4ae0*/  @!P0 BRA `(.L_x_82) ;  /* 0x0000003000508947 */ /* 0x006fea0003800000 */
.L_x_149:
[----:B------:R-:W4:Y:S01]  /*4af0*/  LDC.64 R12, c[0x0][0xb10] ;  /* 0x0002c400ff0c7b82 */ /* 0x000f220000000a00 */
[----:B------:R-:W3:Y:S01]  /*4b00*/  LDS.128 R16, [R16+0x130] ;  /* 0x0001300010107984 */ /* 0x000ee20000000c00 */
[----:B-1----:R-:W-:Y:S01]  /*4b10*/  ISETP.NE.AND P1, PT, R41, 0x1, PT ;  /* 0x000000012900780c */ /* 0x002fe20003f25270 */
[----:B--2---:R-:W-:Y:S01]  /*4b20*/  VIADD R0, R0, 0xb0 ;  /* 0x000000b000007836 */ /* 0x004fe20000000000 */
[----:B------:R-:W-:Y:S04]  /*4b30*/  ISETP.GE.AND P0, PT, R40, 0x1, PT ;  /* 0x000000012800780c */ /* 0x000fe80003f06270 */
[----:B------:R-:W1:Y:S01]  /*4b40*/  LDC.64 R10, c[0x0][0xb18] ;  /* 0x0002c600ff0a7b82 */ /* 0x000e620000000a00 */
[----:B------:R-:W-:Y:S01]  /*4b50*/  PRMT R0, RZ, 0x654, R0 ;  /* 0x00000654ff007816 */ /* 0x000fe20000000000 */
[----:B------:R-:W-:Y:S01]  /*4b60*/  @!PT LDS RZ, [RZ] ;  /* 0x00000000fffff984 */ /* 0x000fe20000000800 */
[----:B------:R-:W-:Y:S01]  /*4b70*/  @!PT LDS RZ, [RZ] ;  /* 0x00000000fffff984 */ /* 0x000fe20000000800 */
[----:B------:R-:W-:Y:S01]  /*4b80*/  @!PT LDS RZ, [RZ] ;  /* 0x00000000fffff984 */ /* 0x000fe20000000800 */
[----:B------:R-:W-:Y:S01]  /*4b90*/  @!PT LDS RZ, [RZ] ;  /* 0x00000000fffff984 */ /* 0x000fe20000000800 */
[----:B------:R2:W-:Y:S06]  /*4ba0*/  MEMBAR.ALL.CTA ;  /* 0x0000000000007992 */ /* 0x0005ec0000008000 */
[----:B--2---:R-:W2:Y:S01]  /*4bb0*/  FENCE.VIEW.ASYNC.S ;  /* 0x00000000000073c6 */ /* 0x004ea20000000000 */
[----:B------:R-:W1:Y:S08]  /*4bc0*/  @!P1 LDC R14, c[0x0][0xb20] ;  /* 0x0002c800ff0e9b82 */ /* 0x000e700000000800 */
[----:B------:R-:W1:Y:S01]  /*4bd0*/  @!P1 LDC R9, c[0x0][0xb0c] ;  /* 0x0002c300ff099b82 */ /* 0x000e620000000800 */
[----:B--2---:R2:W-:Y:S01]  /*4be0*/  SYNCS.ARRIVE.TRANS64.RED.A1T0 RZ, [R0+URZ], RZ ;  /* 0x000000ff00ff79a7 */ /* 0x0045e200081004ff */
[----:B---3--:R-:W-:Y:S04]  /*4bf0*/  LOP3.LUT P4, RZ, R18, 0x1, RZ, 0xc0, !PT ;  /* 0x0000000112ff7812 */ /* 0x008fe8000788c0ff */
[----:B------:R-:W-:Y:S09]  /*4c00*/  P2R R111, PR, RZ, 0x10 ;  /* 0x00000010ff6f7803 */ /* 0x000ff20000000000 */
[----:B------:R-:W-:Y:S02]  /*4c10*/  @P4 MOV R45, R16 ;  /* 0x00000010002d4202 */ /* 0x000fe40000000f00 */
[----:B------:R-:W-:Y:S01]  /*4c20*/  @P4 LOP3.LUT R43, R17, 0xffff, RZ, 0xc0, !PT ;  /* 0x0000ffff112b4812 */ /* 0x000fe200078ec0ff */
[----:B--2-4-:R-:W-:Y:S06]  /*4c30*/  @!P0 BRA `(.L_x_83) ;  /* 0x0000000000a48947 */ /* 0x014fec0003800000 */
[----:B------:R-:W-:Y:S01]  /*4c40*/  IMAD.HI.U32 R24, R98, R39, RZ ;  /* 0x0000002762187227 */ /* 0x000fe200078e00ff */
[----:B------:R-:W-:Y:S02]  /*4c50*/  ISETP.NE.AND P0, PT, R38, 0x1, PT ;  /* 0x000000012600780c */ /* 0x000fe40003f05270 */
[----:B------:R-:W-:Y:S01]  /*4c60*/  ISETP.NE.AND P2, PT, R40, 0x1, PT ;  /* 0x000000012800780c */ /* 0x000fe20003f45270 */
[-C--:B------:R-:W-:Y:S01]  /*4c70*/  IMAD.HI.U32 R22, R99, R92.reuse, RZ ;  /* 0x0000005c63167227 */ /* 0x080fe200078e00ff */
[----:B------:R-:W-:Y:S02]  /*4c80*/  SHF.R.U32.HI R23, RZ, R97, R24 ;  /* 0x00000061ff177219 */ /* 0x000fe40000011618 */
[----:B------:R-:W-:Y:S01]  /*4c90*/  ISETP.NE.AND P3, PT, R42, 0x1, PT ;  /* 0x000000012a00780c */ /* 0x000fe20003f65270 */
[----:B------:R-:W-:Y:S01]  /*4ca0*/  IMAD.HI.U32 R28, R43, R39, RZ ;  /* 0x000000272b1c7227 */ /* 0x000fe200078e00ff */
[----:B------:R-:W-:Y:S02]  /*4cb0*/  SHF.R.U32.HI R22, RZ, R93, R22 ;  /* 0x0000005dff167219 */ /* 0x000fe40000011616 */
[----:B------:R-:W-:Y:S01]  /*4cc0*/  SEL R3, R98, R23, !P0 ;  /* 0x0000001762037207 */ /* 0x000fe20004000000 */
[----:B------:R-:W-:Y:S01]  /*4cd0*/  IMAD.HI.U32 R26, R45, R92, RZ ;  /* 0x0000005c2d1a7227 */ /* 0x000fe200078e00ff */
[----:B------:R-:W-:Y:S03]  /*4ce0*/  SEL R7, R99, R22, !P3 ;  /* 0x0000001663077207 */ /* 0x000fe60005800000 */
[-C--:B------:R-:W-:Y:S01]  /*4cf0*/  IMAD.HI.U32 R22, R3, R36.reuse, RZ ;  /* 0x0000002403167227 */ /* 0x080fe200078e00ff */
[----:B------:R-:W-:Y:S03]  /*4d00*/  SHF.R.U32.HI R26, RZ, R93, R26 ;  /* 0x0000005dff1a7219 */ /* 0x000fe6000001161a */
[----:B------:R-:W-:Y:S01]  /*4d10*/  IMAD.HI.U32 R24, R7, R36, RZ ;  /* 0x0000002407187227 */ /* 0x000fe200078e00ff */
[----:B------:R-:W-:Y:S02]  /*4d20*/  @P2 SHF.R.U32.HI R3, RZ, R37, R22 ;  /* 0x00000025ff032219 */ /* 0x000fe40000011616 */
[----:B------:R-:W-:Y:S02]  /*4d30*/  SHF.R.U32.HI R22, RZ, R97, R28 ;  /* 0x00000061ff167219 */ /* 0x000fe4000001161c */
[----:B------:R-:W-:Y:S01]  /*4d40*/  @P2 SHF.R.U32.HI R7, RZ, R37, R24 ;  /* 0x00000025ff072219 */ /* 0x000fe20000011618 */
[C---:B------:R-:W-:Y:S01]  /*4d50*/  IMAD R2, R40.reuse, R3, RZ ;  /* 0x0000000328027224 */ /* 0x040fe200078e02ff */
[----:B------:R-:W-:Y:S02]  /*4d60*/  SEL R5, R43, R22, !P0 ;  /* 0x000000162b057207 */ /* 0x000fe40004000000 */
[----:B------:R-:W-:Y:S01]  /*4d70*/  SEL R3, R45, R26, !P3 ;  /* 0x0000001a2d037207 */ /* 0x000fe20005800000 */
[----:B------:R-:W-:Y:S01]  /*4d80*/  IMAD R4, R40, R7, RZ ;  /* 0x0000000728047224 */ /* 0x000fe200078e02ff */
[C---:B------:R-:W-:Y:S01]  /*4d90*/  ISETP.GE.AND P0, PT, R5.reuse, R2, PT ;  /* 0x000000020500720c */ /* 0x040fe20003f06270 */
[----:B------:R-:W-:Y:S03]  /*4da0*/  IMAD.HI.U32 R6, R5, R36, RZ ;  /* 0x0000002405067227 */ /* 0x000fe600078e00ff */
[----:B------:R-:W-:Y:S01]  /*4db0*/  ISETP.GE.OR P0, PT, R3, R4, P0 ;  /* 0x000000040300720c */ /* 0x000fe20000706670 */
[----:B------:R-:W-:Y:S01]  /*4dc0*/  IMAD.MOV R4, RZ, RZ, -R3 ;  /* 0x000000ffff047224 */ /* 0x000fe200078e0a03 */
[-C--:B------:R-:W-:Y:S03]  /*4dd0*/  SHF.R.U32.HI R6, RZ, R37.reuse, R6 ;  /* 0x00000025ff067219 */ /* 0x080fe60000011606 */
[----:B------:R-:W-:Y:S01]  /*4de0*/  IMAD R45, R42, R4, R45 ;  /* 0x000000042a2d7224 */ /* 0x000fe200078e022d */
[----:B------:R-:W-:Y:S05]  /*4df0*/  SEL R15, R5, R6, !P2 ;  /* 0x00000006050f7207 */ /* 0x000fea0005000000 */
[----:B------:R-:W-:Y:S02]  /*4e00*/  IMAD.MOV R6, RZ, RZ, -R15 ;  /* 0x000000ffff067224 */ /* 0x000fe400078e0a0f */
[C---:B------:R-:W-:Y:S04]  /*4e10*/  @!P0 IMAD.HI.U32 R2, R3.reuse, R36, RZ ;  /* 0x0000002403028227 */ /* 0x040fe800078e00ff */
[----:B------:R-:W-:Y:S01]  /*4e20*/  IMAD R6, R40, R6, R5 ;  /* 0x0000000628067224 */ /* 0x000fe200078e0205 */
[----:B------:R-:W-:Y:S04]  /*4e30*/  @!P0 SHF.R.U32.HI R2, RZ, R37, R2 ;  /* 0x00000025ff028219 */ /* 0x000fe80000011602 */
[----:B------:R-:W-:Y:S02]  /*4e40*/  @!P0 SEL R0, R3, R2, !P2 ;  /* 0x0000000203008207 */ /* 0x000fe40005000000 */
[----:B------:R-:W-:Y:S02]  /*4e50*/  IADD3 R2, PT, PT, -R5, RZ, RZ ;  /* 0x000000ff05027210 */ /* 0x000fe40007ffe1ff */
[----:B------:R-:W-:Y:S01]  /*4e60*/  @!P0 IADD3 R8, PT, PT, R15, -R0, RZ ;  /* 0x800000000f088210 */ /* 0x000fe20007ffe0ff */
[----:B------:R-:W-:Y:S02]  /*4e70*/  @!P0 IMAD R0, R7, R6, R0 ;  /* 0x0000000607008224 */ /* 0x000fe400078e0200 */
[----:B------:R-:W-:Y:S02]  /*4e80*/  IMAD R43, R38, R2, R43 ;  /* 0x00000002262b7224 */ /* 0x000fe400078e022b */
[----:B------:R-:W-:Y:S02]  /*4e90*/  @!P0 IMAD R5, R8, R40, R3 ;  /* 0x0000002808058224 */ /* 0x000fe400078e0203 */
[----:B------:R-:W-:Y:S04]  /*4ea0*/  @!P0 IMAD.MOV.U32 R3, RZ, RZ, R0 ;  /* 0x000000ffff038224 */ /* 0x000fe800078e0000 */
[----:B------:R-:W-:Y:S02]  /*4eb0*/  IMAD R45, R3, R42, R45 ;  /* 0x0000002a032d7224 */ /* 0x000fe400078e022d */
[----:B------:R-:W-:Y:S07]  /*4ec0*/  IMAD R43, R5, R38, R43 ;  /* 0x00000026052b7224 */ /* 0x000fee00078e022b */
.L_x_83:
[----:B-1----:R-:W-:Y:S01]  /*4ed0*/  @!P1 ISETP.NE.AND P0, PT, R10, 0x1, PT ;  /* 0x000000010a00980c */ /* 0x002fe20003f05270 */
[----:B------:R-:W-:Y:S01]  /*4ee0*/  @!P1 IMAD.HI.U32 R0, R45, R12, RZ ;  /* 0x0000000c2d009227 */ /* 0x000fe200078e00ff */
[----:B------:R-:W-:Y:S01]  /*4ef0*/  @!P1 ISETP.NE.AND P2, PT, R9, 0x1, PT ;  /* 0x000000010900980c */ /* 0x000fe20003f45270 */
[----:B------:R-:W-:Y:S01]  /*4f00*/  ULOP3.LUT UP0, URZ, UR48, 0x1b0, URZ, 0xc0, !UPT ;  /* 0x000001b030ff7892 */ /* 0x000fe2000f80c0ff */
[----:B------:R-:W-:Y:S01]  /*4f10*/  R2UR UR42, R21 ;  /* 0x00000000152a72ca */ /* 0x000fe200000e0000 */
[----:B------:R-:W-:Y:S01]  /*4f20*/  @!P1 IMAD.HI.U32 R3, R43, R11, RZ ;  /* 0x0000000b2b039227 */ /* 0x000fe200078e00ff */
[----:B------:R-:W-:Y:S02]  /*4f30*/  @!P1 SHF.R.U32.HI R0, RZ, R13, R0 ;  /* 0x0000000dff009219 */ /* 0x000fe40000011600 */
[----:B------:R-:W-:Y:S01]  /*4f40*/  R2UR UR41, R20 ;  /* 0x00000000142972ca */ /* 0x000fe200000e0000 */
[----:B------:R-:W-:Y:S01]  /*4f50*/  VIADD R112, R112, 0x1 ;  /* 0x0000000170707836 */ /* 0x000fe20000000000 */
[----:B------:R-:W-:Y:S02]  /*4f60*/  @!P1 SHF.R.U32.HI R2, RZ, R14, R3 ;  /* 0x0000000eff029219 */ /* 0x000fe40000011603 */
[----:B------:R-:W-:Y:S02]  /*4f70*/  @!P1 SEL R3, R45, R0, !P2 ;  /* 0x000000002d039207 */ /* 0x000fe40005000000 */
[----:B------:R-:W-:Y:S02]  /*4f80*/  @!P1 SEL R2, R43, R2, !P0 ;  /* 0x000000022b029207 */ /* 0x000fe40004000000 */
[----:B------:R-:W-:Y:S01]  /*4f90*/  @P4 SHF.R.U32.HI R103, RZ, 0x10, R17 ;  /* 0x00000010ff674819 */ /* 0x000fe20000011611 */
[----:B------:R-:W-:Y:S02]  /*4fa0*/  USHF.L.U32 UR42, UR42, 0x6, URZ ;  /* 0x000000062a2a7899 */ /* 0x000fe400080006ff */
[----:B------:R-:W-:Y:S02]  /*4fb0*/  @!P1 IMAD.IADD R0, R2, 0x1, -R3 ;  /* 0x0000000102009824 */ /* 0x000fe400078e0a03 */
[----:B------:R-:W-:Y:S01]  /*4fc0*/  @!P1 IMAD.IADD R2, R3, 0x1, -R2 ;  /* 0x0000000103029824 */ /* 0x000fe200078e0a02 */
[----:B------:R-:W-:Y:S01]  /*4fd0*/  USHF.L.U32 UR41, UR41, 0x7, URZ ;  /* 0x0000000729297899 */ /* 0x000fe200080006ff */
[----:B------:R-:W-:Y:S02]  /*4fe0*/  @!P1 IMAD R45, R0, R9, R45 ;  /* 0x00000009002d9224 */ /* 0x000fe400078e022d */
[----:B------:R-:W-:Y:S01]  /*4ff0*/  @!P1 IMAD R43, R2, R10, R43 ;  /* 0x0000000a022b9224 */ /* 0x000fe200078e022b */
[----:B------:R-:W-:Y:S08]  /*5000*/  BRA.U !UP0, `(.L_x_84) ;  /* 0x0000000108407547 */ /* 0x000ff0000b800000 */
[----:B------:R-:W1:Y:S01]  /*5010*/  LDCU.64 UR8, c[0x4][0x80] ;  /* 0x01001000ff0877ac */ /* 0x000e620008000a00 */
[----:B------:R-:W-:Y:S01]  /*5020*/  MOV R3, 0x0 ;  /* 0x0000000000037802 */ /* 0x000fe20000000f00 */
[----:B------:R-:W-:Y:S02]  /*5030*/  HFMA2 R12, -RZ, RZ, 0, 5.9604644775390625e-08 ;  /* 0x00000001ff0c7431 */ /* 0x000fe400000001ff */
[----:B------:R-:W-:Y:S02]  /*5040*/  IMAD.MOV.U32 R8, RZ, RZ, 0x70 ;  /* 0x00000070ff087424 */ /* 0x000fe400078e00ff */
[----:B------:R-:W-:Y:S01]  /*5050*/  IMAD.MOV.U32 R13, RZ, RZ, RZ ;  /* 0x000000ffff0d7224 */ /* 0x000fe200078e00ff */
[----:B------:R-:W2:Y:S01]  /*5060*/  LDCU.64 UR6, c[0x4][0x88] ;  /* 0x01001100ff0677ac */ /* 0x000ea20008000a00 */
[----:B------:R-:W3:Y:S01]  /*5070*/  LDC.64 R2, c[0x4][R3] ;  /* 0x0100000003027b82 */ /* 0x000ee20000000a00 */
[----:B------:R-:W4:Y:S01]  /*5080*/  LDCU.64 UR4, c[0x4][0x8] ;  /* 0x01000100ff0477ac */ /* 0x000f220008000a00 */
[----:B-1----:R-:W-:Y:S01]  /*5090*/  MOV R5, UR9 ;  /* 0x0000000900057c02 */ /* 0x002fe20008000f00 */
[----:B------:R-:W-:Y:S01]  /*50a0*/  IMAD.U32 R4, RZ, RZ, UR8 ;  /* 0x00000008ff047e24 */ /* 0x000fe2000f8e00ff */
[----:B--2---:R-:W-:Y:S01]  /*50b0*/  MOV R7, UR7 ;  /* 0x0000000700077c02 */ /* 0x004fe20008000f00 */
[----:B------:R-:W-:Y:S01]  /*50c0*/  IMAD.U32 R6, RZ, RZ, UR6 ;  /* 0x00000006ff067e24 */ /* 0x000fe2000f8e00ff */
[----:B----4-:R-:W-:Y:S01]  /*50d0*/  MOV R11, UR5 ;  /* 0x00000005000b7c02 */ /* 0x010fe20008000f00 */
[----:B------:R-:W-:Y:S02]  /*50e0*/  IMAD.U32 R10, RZ, RZ, UR4 ;  /* 0x00000004ff0a7e24 */ /* 0x000fe4000f8e00ff */
[----:B------:R-:W-:Y:S07]  /*50f0*/  LEPC R20, `(.L_x_84) ;  /* 0x000000001014794e */ /* 0x000fee0000000000 */
[----:B---3-5:R-:W-:Y:S05]  /*5100*/  CALL.ABS.NOINC R2 ;  /* 0x0000000002007343 */ /* 0x028fea0003c00000 */
.L_x_84:
[----:B------:R-:W-:Y:S01]  /*5110*/  LOP3.LUT P0, RZ, R109, 0x1b0, RZ, 0xc0, !PT ;  /* 0x000001b06dff7812 */ /* 0x000fe2000780c0ff */
[----:B------:R-:W-:Y:S11]  /*5120*/  BSSY.RECONVERGENT B6, `(.L_x_85) ;  /* 0x0000013000067945 */ /* 0x000ff60003800200 */
[----:B------:R-:W-:Y:S01]  /*5130*/  @!UPT UIADD3 URZ, UPT, UPT, URZ, URZ, URZ ;  /* 0x000000fffffff290 */ /* 0x000fe2000fffe0ff */
[----:B------:R-:W-:Y:S05]  /*5140*/  @!P0 BRA `(.L_x_86) ;  /* 0x0000000000408947 */ /* 0x000fea0003800000 */
        /* <DEDUP_REMOVED lines=16> */
.L_x_86:
[----:B------:R-:W-:Y:S05]  /*5250*/  BSYNC.RECONVERGENT B6 ;  /* 0x0000000000067941 */ /* 0x000fea0003800200 */
.L_x_85:
[----:B------:R-:W-:Y:S01]  /*5260*/  ISETP.NE.U32.AND P4, PT, R90, RZ, PT ;  /* 0x000000ff5a00720c */ /* 0x000fe20003f85070 */
[----:B------:R-:W-:Y:S01]  /*5270*/  UISETP.NE.AND UP2, UPT, UR50, URZ, UPT ;  /* 0x000000ff3200728c */ /* 0x000fe2000bf45270 */
[----:B------:R-:W-:Y:S01]  /*5280*/  ISETP.NE.U32.AND P2, PT, RZ, UR38, PT ;  /* 0x00000026ff007c0c */ /* 0x000fe2000bf45070 */
[----:B------:R-:W-:Y:S01]  /*5290*/  UISETP.NE.U32.AND UP1, UPT, UR44, URZ, UPT ;  /* 0x000000ff2c00728c */ /* 0x000fe2000bf25070 */
[----:B------:R-:W-:Y:S01]  /*52a0*/  ISETP.NE.AND.EX P4, PT, R91, RZ, PT, P4 ;  /* 0x000000ff5b00720c */ /* 0x000fe20003f85340 */
[----:B------:R-:W-:Y:S01]  /*52b0*/  UPLOP3.LUT UP0, UPT, UPT, UPT, UPT, 0x40, 0x4 ;  /* 0x000000000004789c */ /* 0x000fe20003f0e870 */
[----:B------:R-:W-:Y:S01]  /*52c0*/  ISETP.NE.AND.EX P2, PT, RZ, UR39, PT, P2 ;  /* 0x00000027ff007c0c */ /* 0x000fe2000bf45320 */
[----:B------:R-:W-:Y:S01]  /*52d0*/  UISETP.NE.AND.EX UP1, UPT, UR45, URZ, UPT, UP1 ;  /* 0x000000ff2d00728c */ /* 0x000fe2000bf25310 */
[----:B------:R-:W-:Y:S04]  /*52e0*/  PLOP3.LUT P1, PT, PT, PT, UP2, 0x80, 0x8 ;  /* 0x000000000008781c */ /* 0x000fe80003f2f028 */
[----:B------:R-:W-:Y:S06]  /*52f0*/  @UP2 UPLOP3.LUT UP0, UPT, UPT, UPT, UP1, 0x80, 0x8 ;  /* 0x000000000008289c */ /* 0x000fec0003f0f010 */
[----:B------:R-:W-:Y:S01]  /*5300*/  PLOP3.LUT P0, PT, PT, PT, UP0, 0x80, 0x8 ;  /* 0x000000000008781c */ /* 0x000fe20003f0f008 */
[----:B------:R-:W-:Y:S01]  /*5310*/  @!UPT UIADD3 URZ, UPT, UPT, URZ, URZ, URZ ;  /* 0x000000fffffff290 */ /* 0x000fe2000fffe0ff */
[----:B------:R-:W-:Y:S11]  /*5320*/  BRA.U !UP1, `(.L_x_87) ;  /* 0x0000000109387547 */ /* 0x000ff6000b800000 */
[----:B------:R-:W-:Y:S01]  /*5330*/  UISETP.NE.U32.AND UP0, UPT, UR38, URZ, UPT ;  /* 0x000000ff2600728c */ /* 0x000fe2000bf05070 */
[----:B------:R-:W-:Y:S02]  /*5340*/  HFMA2 R0, -RZ, RZ, 0, 5.9604644775390625e-08 ;  /* 0x00000001ff007431 */ /* 0x000fe400000001ff */
[----:B------:R-:W-:Y:S01]  /*5350*/  IMAD.MOV.U32 R95, RZ, RZ, 0x1 ;  /* 0x00000001ff5f7424 */ /* 0x000fe200078e00ff */
[----:B------:R-:W-:Y:S06]  /*5360*/  UISETP.NE.AND.EX UP0, UPT, UR39, URZ, UPT, UP0 ;  /* 0x000000ff2700728c */ /* 0x000fec000bf05300 */
[----:B------:R-:W-:Y:S05]  /*5370*/  PLOP3.LUT P3, PT, PT, PT, UP0, 0x80, 0x8 ;  /* 0x000000000008781c */ /* 0x000fea0003f6f008 */
[----:B------:R-:W1:Y:S01]  /*5380*/  @UP0 LDCU.64 UR6, c[0x0][0x888] ;  /* 0x00011100ff0607ac */ /* 0x000e620008000a00 */
[----:B------:R-:W-:Y:S07]  /*5390*/  @UP0 UIMAD UR4, UR36, UR44, URZ ;  /* 0x0000002c240402a4 */ /* 0x000fee000f8e02ff */
[----:B------:R-:W-:Y:S01]  /*53a0*/  @!P3 PRMT R95, R0, 0x7610, R95 ;  /* 0x00007610005fb816 */ /* 0x000fe2000000005f */
[----:B-1----:R-:W-:Y:S03]  /*53b0*/  @UP0 UIMAD.WIDE UR6, UR4, 0x4, UR6 ;  /* 0x00000004040608a5 */ /* 0x002fe6000f8e0206 */
[----:B------:R-:W1:Y:S03]  /*53c0*/  @!UP0 LDCU UR4, c[0x0][0x880] ;  /* 0x00011000ff0487ac */ /* 0x000e660008000800 */
[----:B------:R-:W-:Y:S01]  /*53d0*/  IMAD.U32 R2, RZ, RZ, UR6 ;  /* 0x00000006ff027e24 */ /* 0x000fe2000f8e00ff */
[----:B------:R-:W-:Y:S05]  /*53e0*/  MOV R3, UR7 ;  /* 0x0000000700037c02 */ /* 0x000fea0008000f00 */
[----:B-----5:R2:W5:Y:S02]  /*53f0*/  @P3 LDG.E R49, desc[UR46][R2.64] ;  /* 0x0000002e02313981 */ /* 0x020564000c1e1900 */
[----:B-12---:R-:W-:Y:S02]  /*5400*/  @!P3 IMAD.U32 R49, RZ, RZ, UR4 ;  /* 0x00000004ff31be24 */ /* 0x006fe4000f8e00ff */
.L_x_87:
[----:B------:R-:W-:Y:S05]  /*5410*/  @!P4 BRA `(.L_x_88) ;  /* 0x000000000020c947 */ /* 0x000fea0003800000 */
[----:B------:R-:W-:Y:S04]  /*5420*/  ISETP.NE.U32.AND P3, PT, R88, RZ, PT ;  /* 0x000000ff5800720c */ /* 0x000fe80003f65070 */
[----:B------:R-:W-:Y:S11]  /*5430*/  ISETP.NE.AND.EX P3, PT, R89, RZ, PT, P3 ;  /* 0x000000ff5900720c */ /* 0x000ff60003f65330 */
[----:B------:R-:W-:Y:S02]  /*5440*/  @!UPT UIADD3 URZ, UPT, UPT, URZ, URZ, URZ ;  /* 0x000000fffffff290 */ /* 0x000fe4000fffe0ff */
[----:B------:R-:W1:Y:S01]  /*5450*/  @P3 LDC.64 R2, c[0x0][0x8a8] ;  /* 0x00022a00ff023b82 */ /* 0x000e620000000a00 */
[----:B------:R-:W-:Y:S04]  /*5460*/  @P3 IMAD R0, R90, UR36, RZ ;  /* 0x000000245a003c24 */ /* 0x000fe8000f8e02ff */
[----:B-1----:R-:W-:Y:S05]  /*5470*/  @P3 IMAD.WIDE R2, R0, 0x4, R2 ;  /* 0x0000000400023825 */ /* 0x002fea00078e0202 */
[----:B-----5:R1:W5:Y:S02]  /*5480*/  @P3 LDG.E R47, desc[UR46][R2.64] ;  /* 0x0000002e022f3981 */ /* 0x020364000c1e1900 */
[----:B-1----:R-:W2:Y:S02]  /*5490*/  @!P3 LDC R47, c[0x0][0x8a0] ;  /* 0x00022800ff2fbb82 */ /* 0x002ea40000000800 */
.L_x_88:
[----:B-----5:R-:W-:Y:S01]  /*54a0*/  FSETP.NEU.AND P4, PT, R49, RZ, PT ;  /* 0x000000ff3100720b */ /* 0x020fe20003f8d000 */
[----:B------:R-:W-:Y:S01]  /*54b0*/  BSSY B1, `(.L_x_89) ;  /* 0x0000042000017945 */ /* 0x000fe20003800000 */
[----:B------:R-:W-:Y:S01]  /*54c0*/  SEL R7, RZ, 0xffffffff, P2 ;  /* 0xffffffffff077807 */ /* 0x000fe20001000000 */
[----:B------:R-:W-:Y:S01]  /*54d0*/  IMAD.MOV.U32 R115, RZ, RZ, 0x1 ;  /* 0x00000001ff737424 */ /* 0x000fe200078e00ff */
[----:B------:R-:W-:Y:S02]  /*54e0*/  LOP3.LUT P3, RZ, R95, 0xff, RZ, 0xc0, !PT ;  /* 0x000000ff5fff7812 */ /* 0x000fe4000786c0ff */
[----:B------:R-:W-:Y:S02]  /*54f0*/  CS2R R86, SRZ ;  /* 0x0000000000567805 */ /* 0x000fe4000001ff00 */
[----:B------:R-:W-:Y:S02]  /*5500*/  @P1 SEL R4, RZ, 0xffffffff, P4 ;  /* 0xffffffffff041807 */ /* 0x000fe40002000000 */
[----:B------:R-:W-:Y:S02]  /*5510*/  CS2R R84, SRZ ;  /* 0x0000000000547805 */ /* 0x000fe4000001ff00 */
[----:B------:R-:W-:Y:S02]  /*5520*/  LEA R0, R105, UR49, 0x3 ;  /* 0x0000003169007c11 */ /* 0x000fe4000f8e18ff */
[----:B------:R-:W-:Y:S02]  /*5530*/  CS2R R82, SRZ ;  /* 0x0000000000527805 */ /* 0x000fe4000001ff00 */
[----:B------:R-:W-:Y:S02]  /*5540*/  @P0 SEL R4, R7, R4, !P3 ;  /* 0x0000000407040207 */ /* 0x000fe40005800000 */
[----:B------:R-:W-:Y:S02]  /*5550*/  CS2R R80, SRZ ;  /* 0x0000000000507805 */ /* 0x000fe4000001ff00 */
[----:B------:R-:W-:Y:S02]  /*5560*/  LEA R113, R44, UR49, 0x3 ;  /* 0x000000312c717c11 */ /* 0x000fe4000f8e18ff */
[----:B------:R-:W-:Y:S02]  /*5570*/  @P1 LOP3.LUT R4, R4, 0x1, RZ, 0xc0, !PT ;  /* 0x0000000104041812 */ /* 0x000fe400078ec0ff */
[----:B------:R-:W-:Y:S02]  /*5580*/  SHF.L.U32 R2, R107, 0x1f, RZ ;  /* 0x0000001f6b027819 */ /* 0x000fe400000006ff */
[----:B------:R-:W-:Y:S02]  /*5590*/  ISETP.NE.U32.OR P6, PT, R4, 0x1, !P1 ;  /* 0x000000010400780c */ /* 0x000fe40004fc5470 */
[----:B------:R-:W-:Y:S02]  /*55a0*/  PLOP3.LUT P2, PT, PT, PT, UP1, 0x80, 0x8 ;  /* 0x000000000008781c */ /* 0x000fe40003f4f018 */
[----:B------:R-:W-:Y:S02]  /*55b0*/  LEA.HI R5, R44, R44, RZ, 0x1 ;  /* 0x0000002c2c057211 */ /* 0x000fe400078f08ff */
[----:B------:R-:W-:Y:S02]  /*55c0*/  SEL R4, RZ, 0xffffffff, P4 ;  /* 0xffffffffff047807 */ /* 0x000fe40002000000 */
[----:B------:R-:W-:Y:S01]  /*55d0*/  P2R R114, PR, RZ, 0x40 ;  /* 0x00000040ff727803 */ /* 0x000fe20000000000 */
[C---:B------:R-:W-:Y:S01]  /*55e0*/  IMAD.SHL.U32 R3, R5.reuse, 0x40, RZ ;  /* 0x0000004005037824 */ /* 0x040fe200078e00ff */
[----:B------:R-:W-:Y:S03]  /*55f0*/  LOP3.LUT R5, R5, 0xffe, RZ, 0xc0, !PT ;  /* 0x00000ffe05057812 */ /* 0x000fe600078ec0ff */
[----:B------:R-:W-:Y:S02]  /*5600*/  @P6 SHF.L.U32 R9, R104, 0x1f, RZ ;  /* 0x0000001f68096819 */ /* 0x000fe400000006ff */
[----:B------:R-:W-:Y:S01]  /*5610*/  @P2 SEL R4, R7, R4, !P3 ;  /* 0x0000000407042207 */ /* 0x000fe20005800000 */
[----:B------:R-:W-:Y:S01]  /*5620*/  IMAD.IADD R48, R44, 0x1, -R5 ;  /* 0x000000012c307824 */ /* 0x000fe200078e0a05 */
[----:B------:R-:W1:Y:S01]  /*5630*/  @P6 SYNCS.PHASECHK.TRANS64.TRYWAIT P1, [R0+URZ+0x70], R9 ;  /* 0x00007009000065a7 */ /* 0x000e6200080211ff */
[----:B------:R-:W-:Y:S02]  /*5640*/  LOP3.LUT R3, R3, 0xffffff80, RZ, 0xc0, !PT ;  /* 0xffffff8003037812 */ /* 0x000fe400078ec0ff */
[----:B------:R-:W-:Y:S03]  /*5650*/  LOP3.LUT R4, R4, 0x1, RZ, 0xc0, !PT ;  /* 0x0000000104047812 */ /* 0x000fe600078ec0ff */
[----:B------:R-:W-:Y:S01]  /*5660*/  IMAD.IADD R3, R46, 0x1, R3 ;  /* 0x000000012e037824 */ /* 0x000fe200078e0203 */
[----:B------:R-:W-:Y:S03]  /*5670*/  ISETP.NE.U32.AND P5, PT, R4, 0x1, PT ;  /* 0x000000010400780c */ /* 0x000fe60003fa5070 */
[----:B------:R-:W-:Y:S01]  /*5680*/  IMAD R48, R48, 0x100000, R3 ;  /* 0x0010000030307824 */ /* 0x000fe200078e0203 */
[----:B------:R-:W-:Y:S01]  /*5690*/  P2R R124, PR, RZ, 0x20 ;  /* 0x00000020ff7c7803 */ /* 0x000fe20000000000 */
[----:B------:R3:W4:Y:S01]  /*56a0*/  SYNCS.PHASECHK.TRANS64.TRYWAIT P0, [R113+URZ+0xc0], R2 ;  /* 0x0000c002710075a7 */ /* 0x00072200080011ff */
[----:B-1----:R-:W-:Y:S01]  /*56b0*/  @P6 SEL R115, RZ, 0x1, !P1 ;  /* 0x00000001ff736807 */ /* 0x002fe20004800000 */
[----:B---3--:R-:W-:Y:S06]  /*56c0*/  @!P6 BRA `(.L_x_90) ;  /* 0x000000000080e947 */ /* 0x008fec0003800000 */
[----:B------:R-:W-:Y:S01]  /*56d0*/  @P5 IMAD R5, R105, 0x1000, R100 ;  /* 0x0000100069055824 */ /* 0x000fe200078e0264 */
[----:B------:R-:W-:Y:S01]  /*56e0*/  ISETP.NE.AND P1, PT, R115, RZ, PT ;  /* 0x000000ff7300720c */ /* 0x000fe20003f25270 */
[----:B------:R-:W-:Y:S01]  /*56f0*/  BSSY B0, `(.L_x_91) ;  /* 0x000000b000007945 */ /* 0x000fe20003800000 */
[----:B------:R-:W-:Y:S01]  /*5700*/  CS2R R82, SRZ ;  /* 0x0000000000527805 */ /* 0x000fe2000001ff00 */
[----:B------:R-:W-:Y:S01]  /*5710*/  @P5 VIADD R4, R5, UR49 ;  /* 0x0000003105045c36 */ /* 0x000fe20008000000 */
[----:B------:R-:W-:Y:S02]  /*5720*/  CS2R R80, SRZ ;  /* 0x0000000000507805 */ /* 0x000fe4000001ff00 */
[----:B------:R-:W-:Y:S02]  /*5730*/  CS2R R86, SRZ ;  /* 0x0000000000567805 */ /* 0x000fe4000001ff00 */
[----:B------:R-:W-:Y:S01]  /*5740*/  CS2R R84, SRZ ;  /* 0x0000000000547805 */ /* 0x000fe2000001ff00 */
[----:B------:R-:W-:Y:S04]  /*5750*/  @P5 IMAD R4, R108, -0x10, R4 ;  /* 0xfffffff06c045824 */ /* 0x000fe800078e0204 */
[----:B------:R-:W-:Y:S05]  /*5760*/  @P1 BRA `(.L_x_92) ;  /* 0x00000000000c1947 */ /* 0x000fea0003800000 */
[----:B------:R-:W-:Y:S04]  /*5770*/  SHF.L.U32 R3, R104, 0x1f, RZ ;  /* 0x0000001f68037819 */ /* 0x000fe800000006ff */
[----:B------:R-:W1:Y:S02]  /*5780*/  SYNCS.PHASECHK.TRANS64.TRYWAIT P1, [R0+URZ+0x70], R3 ;  /* 0x00007003000075a7 */ /* 0x000e6400080211ff */
[----:B-1----:R-:W-:Y:S05]  /*5790*/  @!P1 BRA `(.L_x_93) ;  /* 0x0000002400389947 */ /* 0x002fea0003800000 */
.L_x_92:
[----:B------:R-:W-:Y:S05]  /*57a0*/  BSYNC B0 ;  /* 0x0000000000007941 */ /* 0x000fea0003800000 */
.L_x_91:
[----:B------:R-:W-:Y:S01]  /*57b0*/  ISETP.NE.AND P1, PT, R124, RZ, PT ;  /* 0x000000ff7c00720c */ /* 0x000fe20003f25270 */
[----:B-1----:R-:W-:Y:S02]  /*57c0*/  VIADD R3, R0, 0x80 ;  /* 0x0000008000037836 */ /* 0x002fe40000000000 */
[----:B------:R-:W-:Y:S02]  /*57d0*/  IMAD.U32 R0, RZ, RZ, UR37 ;  /* 0x00000025ff007e24 */ /* 0x000fe4000f8e00ff */
[----:B------:R-:W-:Y:S03]  /*57e0*/  VIADD R105, R105, 0x1 ;  /* 0x0000000169697836 */ /* 0x000fe60000000000 */
[----:B------:R-:W-:Y:S05]  /*57f0*/  PRMT R0, R0, 0x654, R3 ;  /* 0x0000065400007816 */ /* 0x000fea0000000003 */
[----:B------:R1:W3:Y:S04]  /*5800*/  @P1 LDS.128 R80, [R5+UR49+0x200] ;  /* 0x0002003105501984 */ /* 0x0002e80008000c00 */
[----:B------:R1:W1:Y:S01]  /*5810*/  @P1 LDS.128 R84, [R4+0x210] ;  /* 0x0002100004541984 */ /* 0x0002620000000c00 */
[C---:B------:R-:W-:Y:S01]  /*5820*/  ISETP.NE.AND P1, PT, R105.reuse, 0x2, PT ;  /* 0x000000026900780c */ /* 0x040fe20003f25270 */
[----:B------:R-:W-:Y:S01]  /*5830*/  @!PT LDS RZ, [RZ] ;  /* 0x00000000fffff984 */ /* 0x000fe20000000800 */
[----:B------:R-:W-:Y:S01]  /*5840*/  @!PT LDS RZ, [RZ] ;  /* 0x00000000fffff984 */ /* 0x000fe20000000800 */
[----:B------:R-:W-:Y:S01]  /*5850*/  @!PT LDS RZ, [RZ] ;  /* 0x00000000fffff984 */ /* 0x000fe20000000800 */
[----:B------:R-:W-:Y:S01]  /*5860*/  @!PT LDS RZ, [RZ] ;  /* 0x00000000fffff984 */ /* 0x000fe20000000800 */
[----:B------:R5:W-:Y:S06]  /*5870*/  MEMBAR.ALL.CTA ;  /* 0x0000000000007992 */ /* 0x000bec0000008000 */
[----:B-----5:R-:W5:Y:S01]  /*5880*/  FENCE.VIEW.ASYNC.S ;  /* 0x00000000000073c6 */ /* 0x020f620000000000 */
[----:B------:R-:W-:Y:S02]  /*5890*/  SEL R3, RZ, 0x1, P1 ;  /* 0x00000001ff037807 */ /* 0x000fe40000800000 */
[----:B------:R-:W-:Y:S02]  /*58a0*/  SEL R105, R105, RZ, P1 ;  /* 0x000000ff69697207 */ /* 0x000fe40000800000 */
[----:B------:R-:W-:Y:S01]  /*58b0*/  LOP3.LUT R104, R104, R3, RZ, 0x3c, !PT ;  /* 0x0000000368687212 */ /* 0x000fe200078e3cff */
[----:B-----5:R1:W-:Y:S06]  /*58c0*/  SYNCS.ARRIVE.TRANS64.RED.A1T0 RZ, [R0+URZ], RZ ;  /* 0x000000ff00ff79a7 */ /* 0x0203ec00081004ff */
.L_x_90:
[----:B------:R-:W-:Y:S05]  /*58d0*/  BSYNC B1 ;  /* 0x0000000000017941 */ /* 0x000fea0003800000 */
.L_x_89:
[----:B-1----:R-:W-:Y:S04]  /*58e0*/  SHF.R.U32.HI R0, RZ, 0x15, R48 ;  /* 0x00000015ff007819 */ /* 0x002fe80000011630 */
[----:B------:R-:W-:Y:S01]  /*58f0*/  LOP3.LUT P1, RZ, R0, 0x3, R101, 0x48, !PT ;  /* 0x0000000300ff7812 */ /* 0x000fe20007824865 */
[----:B------:R-:W-:Y:S01]  /*5900*/  @!UPT UIADD3 URZ, UPT, UPT, URZ, URZ, URZ ;  /* 0x000000fffffff290 */ /* 0x000fe2000fffe0ff */
[----:B----4-:R-:W-:Y:S11]  /*5910*/  @P0 BRA `(.L_x_94) ;  /* 0x0000000000080947 */ /* 0x010ff60003800000 */
[----:B------:R-:W1:Y:S02]  /*5920*/  SYNCS.PHASECHK.TRANS64.TRYWAIT P0, [R113+URZ+0xc0], R2 ;  /* 0x0000c002710075a7 */ /* 0x000e6400080011ff */
[----:B-1----:R-:W-:Y:S05]  /*5930*/  @!P0 BRA `(.L_x_95) ;  /* 0x0000002000e48947 */ /* 0x002fea0003800000 */
.L_x_94:
[----:B------:R-:W-:Y:S05]  /*5940*/  @!P1 BRA `(.L_x_96) ;  /* 0x0000000000409947 */ /* 0x000fea0003800000 */
[----:B------:R-:W4:Y:S01]  /*5950*/  LDCU.64 UR8, c[0x4][0x70] ;  /* 0x01000e00ff0877ac */ /* 0x000f220008000a00 */
[----:B------:R-:W-:Y:S01]  /*5960*/  MOV R3, 0x0 ;  /* 0x0000000000037802 */ /* 0x000fe20000000f00 */
[----:B------:R-:W-:Y:S02]  /*5970*/  HFMA2 R12, -RZ, RZ, 0, 5.9604644775390625e-08 ;  /* 0x00000001ff0c7431 */ /* 0x000fe400000001ff */
[----:B------:R-:W-:Y:S02]  /*5980*/  IMAD.MOV.U32 R8, RZ, RZ, 0x192 ;  /* 0x00000192ff087424 */ /* 0x000fe400078e00ff */
[----:B------:R-:W-:Y:S01]  /*5990*/  IMAD.MOV.U32 R13, RZ, RZ, RZ ;  /* 0x000000ffff0d7224 */ /* 0x000fe200078e00ff */
[----:B------:R-:W5:Y:S01]  /*59a0*/  LDCU.64 UR6, c[0x4][0x78] ;  /* 0x01000f00ff0677ac */ /* 0x000f620008000a00 */
[----:B-1----:R-:W1:Y:S01]  /*59b0*/  LDC.64 R2, c[0x4][R3] ;  /* 0x0100000003027b82 */ /* 0x002e620000000a00 */
[----:B------:R-:W2:Y:S01]  /*59c0*/  LDCU.64 UR4, c[0x4][0x10] ;  /* 0x01000200ff0477ac */ /* 0x000ea20008000a00 */
[----:B----4-:R-:W-:Y:S01]  /*59d0*/  MOV R5, UR9 ;  /* 0x0000000900057c02 */ /* 0x010fe20008000f00 */
[----:B------:R-:W-:Y:S01]  /*59e0*/  IMAD.U32 R4, RZ, RZ, UR8 ;  /* 0x00000008ff047e24 */ /* 0x000fe2000f8e00ff */
[----:B-----5:R-:W-:Y:S01]  /*59f0*/  MOV R7, UR7 ;  /* 0x0000000700077c02 */ /* 0x020fe20008000f00 */
[----:B------:R-:W-:Y:S01]  /*5a00*/  IMAD.U32 R6, RZ, RZ, UR6 ;  /* 0x00000006ff067e24 */ /* 0x000fe2000f8e00ff */
[----:B--2---:R-:W-:Y:S01]  /*5a10*/  MOV R11, UR5 ;  /* 0x00000005000b7c02 */ /* 0x004fe20008000f00 */
[----:B------:R-:W-:Y:S02]  /*5a20*/  IMAD.U32 R10, RZ, RZ, UR4 ;  /* 0x00000004ff0a7e24 */ /* 0x000fe4000f8e00ff */
[----:B------:R-:W-:Y:S07]  /*5a30*/  LEPC R20, `(.L_x_96) ;  /* 0x000000001014794e */ /* 0x000fee0000000000 */
[----:B-1-3--:R-:W-:Y:S05]  /*5a40*/  CALL.ABS.NOINC R2 ;  /* 0x0000000002007343 */ /* 0x00afea0003c00000 */
.L_x_96:
[-C--:B---3--:R-:W-:Y:S01]  /*5a50*/  F2FP.F16.E5M2.UNPACK_B R51, R80.reuse ;  /* 0x00000050ff33723e */ /* 0x088fe200020004ff */
[----:B------:R-:W-:Y:S05]  /*5a60*/  WARPSYNC.ALL ;  /* 0x0000000000007948 */ /* 0x000fea0003800000 */
[----:B------:R-:W-:Y:S01]  /*5a70*/  R2UR UR4, R48 ;  /* 0x00000000300472ca */ /* 0x000fe200000e0000 */
[--C-:B------:R-:W-:Y:S01]  /*5a80*/  HADD2.F32 R50, -RZ, R51.reuse.H0_H0 ;  /* 0x20000033ff327230 */ /* 0x100fe20000004100 */
[----:B------:R-:W-:Y:S01]  /*5a90*/  F2FP.F16.E5M2.UNPACK_B R53, R80.H1 ;  /* 0x00000050ff35723e */ /* 0x000fe200030004ff */
[----:B------:R-:W-:Y:S01]  /*5aa0*/  HADD2.F32 R51, -RZ, R51.H1_H1 ;  /* 0x30000033ff337230 */ /* 0x000fe20000004100 */
[-C--:B------:R-:W-:Y:S01]  /*5ab0*/  F2FP.F16.E5M2.UNPACK_B R55, R81.reuse ;  /* 0x00000051ff37723e */ /* 0x080fe200020004ff */
[----:B------:R-:W-:Y:S01]  /*5ac0*/  BSSY.RECONVERGENT B0, `(.L_x_97) ;  /* 0x0000099000007945 */ /* 0x000fe20003800200 */
[----:B------:R-:W-:Y:S01]  /*5ad0*/  F2FP.F16.E5M2.UNPACK_B R57, R81.H1 ;  /* 0x00000051ff39723e */ /* 0x000fe200030004ff */
[--C-:B------:R-:W-:Y:S01]  /*5ae0*/  HADD2.F32 R52, -RZ, R53.reuse.H0_H0 ;  /* 0x20000035ff347230 */ /* 0x100fe20000004100 */
[-C--:B------:R-:W-:Y:S01]  /*5af0*/  F2FP.F16.E5M2.UNPACK_B R59, R82.reuse ;  /* 0x00000052ff3b723e */ /* 0x080fe200020004ff */
[----:B------:R-:W-:Y:S01]  /*5b00*/  HADD2.F32 R54, -RZ, R53.H1_H1 ;  /* 0x30000035ff367230 */ /* 0x000fe20000004100 */
[----:B------:R-:W-:Y:S01]  /*5b10*/  F2FP.F16.E5M2.UNPACK_B R61, R82.H1 ;  /* 0x00000052ff3d723e */ /* 0x000fe200030004ff */
[--C-:B------:R-:W-:Y:S01]  /*5b20*/  HADD2.F32 R53, -RZ, R55.reuse.H0_H0 ;  /* 0x20000037ff357230 */ /* 0x100fe20000004100 */
[-C--:B------:R-:W-:Y:S01]  /*5b30*/  F2FP.F16.E5M2.UNPACK_B R63, R83.reuse ;  /* 0x00000053ff3f723e */ /* 0x080fe200020004ff */
[----:B------:R-:W-:Y:S01]  /*5b40*/  LDTM.16dp32bit_t0_t15.x32 R4, tmem[UR4] ;  /* 0x00000004000479ee */ /* 0x000fe20008a80000 */
[----:B------:R-:W2:Y:S01]  /*5b50*/  LDTM.16dp32bit_t16_t31.x32 R4, tmem[UR4+0x20] ;  /* 0x00002004000479ee */ /* 0x000ea20008aa0000 */
[----:B------:R-:W-:Y:S01]  /*5b60*/  SHF.L.U32 R125, R102, 0x4, RZ ;  /* 0x00000004667d7819 */ /* 0x000fe200000006ff */
[----:B------:R-:W-:Y:S01]  /*5b70*/  HADD2.F32 R56, -RZ, R55.H1_H1 ;  /* 0x30000037ff387230 */ /* 0x000fe20000004100 */
[----:B------:R-:W-:Y:S01]  /*5b80*/  ISETP.NE.AND P6, PT, R114, RZ, PT ;  /* 0x000000ff7200720c */ /* 0x000fe20003fc5270 */
[----:B------:R-:W-:Y:S01]  /*5b90*/  HADD2.F32 R60, -RZ, R59.H1_H1 ;  /* 0x3000003bff3c7230 */ /* 0x000fe20000004100 */
[----:B------:R-:W-:Y:S01]  /*5ba0*/  IADD3 R114, PT, PT, R100, UR49, RZ ;  /* 0x0000003164727c10 */ /* 0x000fe2000fffe0ff */
[----:B------:R-:W-:Y:S01]  /*5bb0*/  HADD2.F32 R64, -RZ, R63.H1_H1 ;  /* 0x3000003fff407230 */ /* 0x000fe20000004100 */
[----:B------:R-:W-:Y:S01]  /*5bc0*/  F2FP.F16.E5M2.UNPACK_B R65, R83.H1 ;  /* 0x00000053ff41723e */ /* 0x000fe200030004ff */
[--C-:B------:R-:W-:Y:S01]  /*5bd0*/  HADD2.F32 R55, -RZ, R57.reuse.H0_H0 ;  /* 0x20000039ff377230 */ /* 0x100fe20000004100 */
[----:B------:R-:W-:Y:S01]  /*5be0*/  IADD3 R114, PT, PT, R114, R125, RZ ;  /* 0x0000007d72727210 */ /* 0x000fe20007ffe0ff */
[----:B------:R-:W-:Y:S01]  /*5bf0*/  HADD2.F32 R58, -RZ, R57.H1_H1 ;  /* 0x30000039ff3a7230 */ /* 0x000fe20000004100 */
[-C--:B------:R-:W-:Y:S01]  /*5c00*/  F2FP.F16.E5M2.UNPACK_B R67, R84.reuse ;  /* 0x00000054ff43723e */ /* 0x080fe200020004ff */
[----:B------:R-:W-:Y:S01]  /*5c10*/  HADD2.F32 R57, -RZ, R59.H0_H0 ;  /* 0x2000003bff397230 */ /* 0x000fe20000004100 */
[----:B------:R-:W-:Y:S01]  /*5c20*/  F2FP.F16.E5M2.UNPACK_B R69, R84.H1 ;  /* 0x00000054ff45723e */ /* 0x000fe200030004ff */
[----:B------:R-:W-:Y:S01]  /*5c30*/  HADD2.F32 R59, -RZ, R61.H0_H0 ;  /* 0x2000003dff3b7230 */ /* 0x000fe20000004100 */
[-C--:B------:R-:W-:Y:S01]  /*5c40*/  F2FP.F16.E5M2.UNPACK_B R71, R85.reuse ;  /* 0x00000055ff47723e */ /* 0x080fe200020004ff */
[----:B------:R-:W-:Y:S01]  /*5c50*/  HADD2.F32 R68, -RZ, R67.H1_H1 ;  /* 0x30000043ff447230 */ /* 0x000fe20000004100 */
[----:B------:R-:W-:Y:S01]  /*5c60*/  F2FP.F16.E5M2.UNPACK_B R73, R85.H1 ;  /* 0x00000055ff49723e */ /* 0x000fe200030004ff */
[----:B------:R-:W-:Y:S01]  /*5c70*/  HADD2.F32 R62, -RZ, R61.H1_H1 ;  /* 0x3000003dff3e7230 */ /* 0x000fe20000004100 */
[-C--:B------:R-:W-:Y:S01]  /*5c80*/  F2FP.F16.E5M2.UNPACK_B R75, R86.reuse ;  /* 0x00000056ff4b723e */ /* 0x080fe200020004ff */
[----:B------:R-:W-:Y:S01]  /*5c90*/  HADD2.F32 R61, -RZ, R63.H0_H0 ;  /* 0x2000003fff3d7230 */ /* 0x000fe20000004100 */
[----:B------:R-:W-:Y:S01]  /*5ca0*/  F2FP.F16.E5M2.UNPACK_B R77, R86.H1 ;  /* 0x00000056ff4d723e */ /* 0x000fe200030004ff */
[----:B------:R-:W-:Y:S01]  /*5cb0*/  HADD2.F32 R72, -RZ, R71.H1_H1 ;  /* 0x30000047ff487230 */ /* 0x000fe20000004100 */
[----:B------:R-:W-:Y:S01]  /*5cc0*/  F2FP.F16.E5M2.UNPACK_B R79, R87.H1 ;  /* 0x00000057ff4f723e */ /* 0x000fe200030004ff */
[C---:B--2---:R-:W-:Y:S01]  /*5cd0*/  FMUL R0, R47.reuse, R4 ;  /* 0x000000042f007220 */ /* 0x044fe20000400000 */
[C---:B-1----:R-:W-:Y:S01]  /*5ce0*/  FMUL R2, R47.reuse, R5 ;  /* 0x000000052f027220 */ /* 0x042fe20000400000 */
[C---:B------:R-:W-:Y:S01]  /*5cf0*/  FMUL R4, R47.reuse, R8 ;  /* 0x000000082f047220 */ /* 0x040fe20000400000 */
[----:B------:R-:W-:Y:S01]  /*5d00*/  FMUL R5, R47, R9 ;  /* 0x000000092f057220 */ /* 0x000fe20000400000 */
[C---:B------:R-:W-:Y:S01]  /*5d10*/  FFMA R0, R49.reuse, R50, R0 ;  /* 0x0000003231007223 */ /* 0x040fe20000000000 */
[----:B------:R-:W-:Y:S01]  /*5d20*/  FFMA R2, R49, R51, R2 ;  /* 0x0000003331027223 */ /* 0x000fe20000000002 */
[C---:B------:R-:W-:Y:S01]  /*5d30*/  FMUL R8, R47.reuse, R12 ;  /* 0x0000000c2f087220 */ /* 0x040fe20000400000 */
[C---:B------:R-:W-:Y:S01]  /*5d40*/  FMUL R9, R47.reuse, R13 ;  /* 0x0000000d2f097220 */ /* 0x040fe20000400000 */
[C---:B------:R-:W-:Y:S01]  /*5d50*/  FMUL R12, R47.reuse, R16 ;  /* 0x000000102f0c7220 */ /* 0x040fe20000400000 */
[C---:B------:R-:W-:Y:S01]  /*5d60*/  FMUL R13, R47.reuse, R17 ;  /* 0x000000112f0d7220 */ /* 0x040fe20000400000 */
[C---:B------:R-:W-:Y:S01]  /*5d70*/  FMUL R16, R47.reuse, R20 ;  /* 0x000000142f107220 */ /* 0x040fe20000400000 */
[C---:B------:R-:W-:Y:S01]  /*5d80*/  FMUL R17, R47.reuse, R21 ;  /* 0x000000152f117220 */ /* 0x040fe20000400000 */
[C---:B------:R-:W-:Y:S01]  /*5d90*/  FMUL R20, R47.reuse, R24 ;  /* 0x000000182f147220 */ /* 0x040fe20000400000 */
[C---:B------:R-:W-:Y:S01]  /*5da0*/  FMUL R21, R47.reuse, R25 ;  /* 0x000000192f157220 */ /* 0x040fe20000400000 */
[----:B------:R-:W-:Y:S02]  /*5db0*/  HADD2.F32 R76, -RZ, R75.H1_H1 ;  /* 0x3000004bff4c7230 */ /* 0x000fe40000004100 */
[C---:B------:R-:W-:Y:S01]  /*5dc0*/  FMUL R24, R47.reuse, R28 ;  /* 0x0000001c2f187220 */ /* 0x040fe20000400000 */
[C---:B------:R-:W-:Y:S01]  /*5dd0*/  FMUL R25, R47.reuse, R29 ;  /* 0x0000001d2f197220 */ /* 0x040fe20000400000 */
[C---:B------:R-:W-:Y:S01]  /*5de0*/  FMUL R28, R47.reuse, R32 ;  /* 0x000000202f1c7220 */ /* 0x040fe20000400000 */
[C---:B------:R-:W-:Y:S01]  /*5df0*/  FMUL R29, R47.reuse, R33 ;  /* 0x000000212f1d7220 */ /* 0x040fe20000400000 */
[C---:B------:R-:W-:Y:S01]  /*5e00*/  FMUL R3, R47.reuse, R6 ;  /* 0x000000062f037220 */ /* 0x040fe20000400000 */
[C---:B------:R-:W-:Y:S01]  /*5e10*/  FMUL R7, R47.reuse, R7 ;  /* 0x000000072f077220 */ /* 0x040fe20000400000 */
[C---:B------:R-:W-:Y:S01]  /*5e20*/  FMUL R6, R47.reuse, R10 ;  /* 0x0000000a2f067220 */ /* 0x040fe20000400000 */
[----:B------:R-:W-:Y:S01]  /*5e30*/  FMUL R11, R47, R11 ;  /* 0x0000000b2f0b7220 */ /* 0x000fe20000400000 */
[C---:B------:R-:W-:Y:S01]  /*5e40*/  FFMA R3, R49.reuse, R52, R3 ;  /* 0x0000003431037223 */ /* 0x040fe20000000003 */
[C---:B------:R-:W-:Y:S01]  /*5e50*/  FFMA R7, R49.reuse, R54, R7 ;  /* 0x0000003631077223 */ /* 0x040fe20000000007 */
[C---:B------:R-:W-:Y:S01]  /*5e60*/  FFMA R4, R49.reuse, R53, R4 ;  /* 0x0000003531047223 */ /* 0x040fe20000000004 */
[----:B------:R-:W-:Y:S01]  /*5e70*/  F2FP.F16.E5M2.UNPACK_B R50, R87 ;  /* 0x00000057ff32723e */ /* 0x000fe200020004ff */
[C---:B------:R-:W-:Y:S01]  /*5e80*/  FFMA R5, R49.reuse, R56, R5 ;  /* 0x0000003831057223 */ /* 0x040fe20000000005 */
[----:B------:R-:W-:Y:S01]  /*5e90*/  FFMA R6, R49, R55, R6 ;  /* 0x0000003731067223 */ /* 0x000fe20000000006 */
[----:B------:R-:W-:Y:S01]  /*5ea0*/  F2FP.SATFINITE.E5M2.F32.PACK_AB_MERGE_C R117, R7, R3, RZ ;  /* 0x000000030775723e */ /* 0x000fe200048060ff */
[C---:B------:R-:W-:Y:S01]  /*5eb0*/  FFMA R11, R49.reuse, R58, R11 ;  /* 0x0000003a310b7223 */ /* 0x040fe2000000000b */
[C---:B------:R-:W-:Y:S01]  /*5ec0*/  FFMA R8, R49.reuse, R57, R8 ;  /* 0x0000003931087223 */ /* 0x040fe20000000008 */
[----:B------:R-:W-:Y:S01]  /*5ed0*/  ISETP.NE.AND P0, PT, R110, RZ, PT ;  /* 0x000000ff6e00720c */ /* 0x000fe20003f05270 */
[----:B------:R-:W-:Y:S01]  /*5ee0*/  FFMA R9, R49, R60, R9 ;  /* 0x0000003c31097223 */ /* 0x000fe20000000009 */
[----:B------:R-:W-:Y:S01]  /*5ef0*/  F2FP.SATFINITE.E5M2.F32.PACK_AB_MERGE_C R116, R2, R0, R117 ;  /* 0x000000000274723e */ /* 0x000fe20004806075 */
[--C-:B------:R-:W-:Y:S01]  /*5f00*/  HADD2.F32 R51, -RZ, R50.reuse.H0_H0 ;  /* 0x20000032ff337230 */ /* 0x100fe20000004100 */
[----:B------:R-:W-:Y:S01]  /*5f10*/  F2FP.SATFINITE.E5M2.F32.PACK_AB_MERGE_C R117, R11, R6, RZ ;  /* 0x000000060b75723e */ /* 0x000fe200048060ff */
[----:B------:R-:W-:Y:S02]  /*5f20*/  HADD2.F32 R50, -RZ, R50.H1_H1 ;  /* 0x30000032ff327230 */ /* 0x000fe40000004100 */
[C---:B------:R-:W-:Y:S01]  /*5f30*/  FMUL R10, R47.reuse, R14 ;  /* 0x0000000e2f0a7220 */ /* 0x040fe20000400000 */
[----:B------:R-:W-:Y:S01]  /*5f40*/  FMUL R15, R47, R15 ;  /* 0x0000000f2f0f7220 */ /* 0x000fe20000400000 */
[--C-:B------:R-:W-:Y:S01]  /*5f50*/  HADD2.F32 R63, -RZ, R65.reuse.H0_H0 ;  /* 0x20000041ff3f7230 */ /* 0x100fe20000004100 */
[----:B------:R-:W-:Y:S01]  /*5f60*/  F2FP.SATFINITE.E5M2.F32.PACK_AB_MERGE_C R117, R5, R4, R117 ;  /* 0x000000040575723e */ /* 0x000fe20004806075 */
[C---:B------:R-:W-:Y:S01]  /*5f70*/  FFMA R10, R49.reuse, R59, R10 ;  /* 0x0000003b310a7223 */ /* 0x040fe2000000000a */
[C---:B------:R-:W-:Y:S01]  /*5f80*/  FFMA R15, R49.reuse, R62, R15 ;  /* 0x0000003e310f7223 */ /* 0x040fe2000000000f */
[C---:B------:R-:W-:Y:S01]  /*5f90*/  FFMA R12, R49.reuse, R61, R12 ;  /* 0x0000003d310c7223 */ /* 0x040fe2000000000c */
[----:B------:R-:W-:Y:S01]  /*5fa0*/  FFMA R13, R49, R64, R13 ;  /* 0x00000040310d7223 */ /* 0x000fe2000000000d */
[----:B------:R-:W-:Y:S02]  /*5fb0*/  HADD2.F32 R66, -RZ, R65.H1_H1 ;  /* 0x30000041ff427230 */ /* 0x000fe40000004100 */
[C---:B------:R-:W-:Y:S01]  /*5fc0*/  FMUL R14, R47.reuse, R18 ;  /* 0x000000122f0e7220 */ /* 0x040fe20000400000 */
[----:B------:R-:W-:Y:S02]  /*5fd0*/  HADD2.F32 R65, -RZ, R67.H0_H0 ;  /* 0x20000043ff417230 */ /* 0x000fe40000004100 */
[----:B------:R-:W-:Y:S01]  /*5fe0*/  FMUL R19, R47, R19 ;  /* 0x000000132f137220 */ /* 0x000fe20000400000 */
[--C-:B------:R-:W-:Y:S02]  /*5ff0*/  HADD2.F32 R67, -RZ, R69.reuse.H0_H0 ;  /* 0x20000045ff437230 */ /* 0x100fe40000004100 */
[----:B------:R-:W-:Y:S01]  /*6000*/  FFMA R14, R49, R63, R14 ;  /* 0x0000003f310e7223 */ /* 0x000fe2000000000e */
[----:B------:R-:W-:Y:S02]  /*6010*/  HADD2.F32 R70, -RZ, R69.H1_H1 ;  /* 0x30000045ff467230 */ /* 0x000fe40000004100 */
[----:B------:R-:W-:Y:S01]  /*6020*/  FMUL R18, R47, R22 ;  /* 0x000000162f127220 */ /* 0x000fe20000400000 */
[----:B------:R-:W-:Y:S02]  /*6030*/  HADD2.F32 R69, -RZ, R71.H0_H0 ;  /* 0x20000047ff457230 */ /* 0x000fe40000004100 */
[----:B------:R-:W-:Y:S01]  /*6040*/  FFMA R19, R49, R66, R19 ;  /* 0x0000004231137223 */ /* 0x000fe20000000013 */
[----:B------:R-:W-:Y:S01]  /*6050*/  FMUL R23, R47, R23 ;  /* 0x000000172f177220 */ /* 0x000fe20000400000 */
[C---:B------:R-:W-:Y:S01]  /*6060*/  FFMA R16, R49.reuse, R65, R16 ;  /* 0x0000004131107223 */ /* 0x040fe20000000010 */
[C---:B------:R-:W-:Y:S01]  /*6070*/  FFMA R17, R49.reuse, R68, R17 ;  /* 0x0000004431117223 */ /* 0x040fe20000000011 */
        /* <DEDUP_REMOVED lines=23> */
[----:B------:R-:W-:Y:S01]  /*61f0*/  F2FP.SATFINITE.E5M2.F32.PACK_AB_MERGE_C R118, R15, R10, RZ ;  /* 0x0000000a0f76723e */ /* 0x000fe200048060ff */
[----:B------:R-:W-:Y:S01]  /*6200*/  FFMA R28, R49, R51, R28 ;  /* 0x00000033311c7223 */ /* 0x000fe2000000001c */
[----:B------:R-:W-:Y:S01]  /*6210*/  F2FP.SATFINITE.E5M2.F32.PACK_AB_MERGE_C R119, R19, R14, RZ ;  /* 0x0000000e1377723e */ /* 0x000fe200048060ff */
[C---:B------:R-:W-:Y:S01]  /*6220*/  FFMA R29, R49.reuse, R50, R29 ;  /* 0x00000032311d7223 */ /* 0x040fe2000000001d */
[C---:B------:R-:W-:Y:S01]  /*6230*/  FFMA R30, R49.reuse, R77, R30 ;  /* 0x0000004d311e7223 */ /* 0x040fe2000000001e */
[----:B------:R-:W-:Y:S01]  /*6240*/  FFMA R35, R49, R52, R35 ;  /* 0x0000003431237223 */ /* 0x000fe20000000023 */
[----:B------:R-:W-:Y:S02]  /*6250*/  F2FP.SATFINITE.E5M2.F32.PACK_AB_MERGE_C R118, R9, R8, R118 ;  /* 0x000000080976723e */ /* 0x000fe40004806076 */
[----:B------:R-:W-:Y:S02]  /*6260*/  F2FP.SATFINITE.E5M2.F32.PACK_AB_MERGE_C R119, R13, R12, R119 ;  /* 0x0000000c0d77723e */ /* 0x000fe40004806077 */
[----:B------:R-:W-:Y:S02]  /*6270*/  F2FP.SATFINITE.E5M2.F32.PACK_AB_MERGE_C R120, R23, R18, RZ ;  /* 0x000000121778723e */ /* 0x000fe400048060ff */
[----:B------:R-:W-:Y:S01]  /*6280*/  F2FP.SATFINITE.E5M2.F32.PACK_AB_MERGE_C R121, R27, R22, RZ ;  /* 0x000000161b79723e */ /* 0x000fe200048060ff */
[----:B------:R1:W-:Y:S01]  /*6290*/  STS.128 [R100+UR49+0x2200], R116 ;  /* 0x0022007464007988 */ /* 0x0003e20008000c31 */
[----:B------:R-:W-:Y:S02]  /*62a0*/  F2FP.SATFINITE.E5M2.F32.PACK_AB_MERGE_C R122, R31, R26, RZ ;  /* 0x0000001a1f7a723e */ /* 0x000fe400048060ff */
[----:B------:R-:W-:Y:S02]  /*62b0*/  F2FP.SATFINITE.E5M2.F32.PACK_AB_MERGE_C R123, R35, R30, RZ ;  /* 0x0000001e237b723e */ /* 0x000fe400048060ff */
[----:B------:R-:W-:Y:S02]  /*62c0*/  F2FP.SATFINITE.E5M2.F32.PACK_AB_MERGE_C R120, R17, R16, R120 ;  /* 0x000000101178723e */ /* 0x000fe40004806078 */
[----:B------:R-:W-:Y:S02]  /*62d0*/  F2FP.SATFINITE.E5M2.F32.PACK_AB_MERGE_C R121, R21, R20, R121 ;  /* 0x000000141579723e */ /* 0x000fe40004806079 */
[----:B------:R-:W-:Y:S02]  /*62e0*/  F2FP.SATFINITE.E5M2.F32.PACK_AB_MERGE_C R122, R25, R24, R122 ;  /* 0x00000018197a723e */ /* 0x000fe4000480607a */
[----:B------:R-:W-:Y:S02]  /*62f0*/  F2FP.SATFINITE.E5M2.F32.PACK_AB_MERGE_C R123, R29, R28, R123 ;  /* 0x0000001c1d7b723e */ /* 0x000fe4000480607b */
[----:B------:R-:W-:Y:S02]  /*6300*/  LEA R32, R105, UR49, 0x3 ;  /* 0x0000003169207c11 */ /* 0x000fe4000f8e18ff */
[----:B------:R-:W-:Y:S01]  /*6310*/  @P6 SHF.L.U32 R33, R104, 0x1f, RZ ;  /* 0x0000001f68216819 */ /* 0x000fe200000006ff */
[----:B------:R1:W-:Y:S01]  /*6320*/  STS.128 [R114+0x2210], R120 ;  /* 0x0022107872007388 */ /* 0x0003e20000000c00 */
[----:B------:R-:W-:Y:S01]  /*6330*/  @!PT LDS RZ, [RZ] ;  /* 0x00000000fffff984 */ /* 0x000fe20000000800 */
[----:B------:R-:W-:Y:S01]  /*6340*/  @!PT LDS RZ, [RZ] ;  /* 0x00000000fffff984 */ /* 0x000fe20000000800 */
[----:B------:R-:W-:Y:S01]  /*6350*/  @!PT LDS RZ, [RZ] ;  /* 0x00000000fffff984 */ /* 0x000fe20000000800 */
[----:B------:R-:W-:Y:S01]  /*6360*/  @!PT LDS RZ, [RZ] ;  /* 0x00000000fffff984 */ /* 0x000fe20000000800 */
[----:B------:R2:W-:Y:S07]  /*6370*/  MEMBAR.ALL.CTA ;  /* 0x0000000000007992 */ /* 0x0005ee0000008000 */
[----:B--2---:R-:W2:Y:S02]  /*6380*/  FENCE.VIEW.ASYNC.S ;  /* 0x00000000000073c6 */ /* 0x004ea40000000000 */
[----:B--2---:R-:W-:Y:S06]  /*6390*/  BAR.SYNC.DEFER_BLOCKING 0x1, 0x80 ;  /* 0x0042000000007b1d */ /* 0x004fec0000010000 */
[----:B------:R-:W-:Y:S05]  /*63a0*/  @P0 BRA `(.L_x_98) ;  /* 0x0000000000280947 */ /* 0x000fea0003800000 */
[----:B------:R-:W-:Y:S02]  /*63b0*/  UIADD3 UR4, UPT, UPT, UR49, 0x2200, URZ ;  /* 0x0000220031047890 */ /* 0x000fe4000fffe0ff */
[----:B------:R-:W-:Y:S01]  /*63c0*/  UIADD3 UR6, UP0, UPT, UR52, 0x680, URZ ;  /* 0x0000068034067890 */ /* 0x000fe2000ff1e0ff */
[----:B------:R-:W-:Y:S03]  /*63d0*/  UMOV UR43, UR36 ;  /* 0x00000024002b7c82 */ /* 0x000fe60008000000 */
[----:B------:R-:W-:Y:S01]  /*63e0*/  MOV R109, UR4 ;  /* 0x00000004006d7c02 */ /* 0x000fe20008000f00 */
[----:B------:R-:W-:Y:S03]  /*63f0*/  UIADD3.X UR7, UPT, UPT, URZ, UR53, URZ, UP0, !UPT ;  /* 0x00000035ff077290 */ /* 0x000fe600087fe4ff */
[----:B------:R-:W-:Y:S11]  /*6400*/  R2UR UR40, R109 ;  /* 0x000000006d2872ca */ /* 0x000ff600000e0000 */
[----:B------:R-:W-:Y:S02]  /*6410*/  @!UPT UIADD3 URZ, UPT, UPT, URZ, URZ, URZ ;  /* 0x000000fffffff290 */ /* 0x000fe4000fffe0ff */
[----:B------:R2:W-:Y:S01]  /*6420*/  UTMASTG.3D [UR40], [UR6] ;  /* 0x00000028060073b5 */ /* 0x0005e20008010000 */
[----:B------:R0:W-:Y:S01]  /*6430*/  UTMACMDFLUSH ;  /* 0x00000000000079b7 */ /* 0x0001e20000000000 */
[----:B--2---:R-:W-:Y:S04]  /*6440*/  DEPBAR.LE SB0, 0x1 ;  /* 0x000080400000791a */ /* 0x004fe80000000000 */
.L_x_98:
[----:B------:R-:W-:Y:S05]  /*6450*/  BSYNC.RECONVERGENT B0 ;  /* 0x0000000000007941 */ /* 0x000fea0003800200 */
.L_x_97:
[----:B------:R-:W-:Y:S06]  /*6460*/  BAR.SYNC.DEFER_BLOCKING 0x1, 0x80 ;  /* 0x0042000000007b1d */ /* 0x000fec0000010000 */
[----:B------:R-:W2:Y:S01]  /*6470*/  @P6 SYNCS.PHASECHK.TRANS64.TRYWAIT P0, [R32+URZ+0x70], R33 ;  /* 0x00007021200065a7 */ /* 0x000ea200080011ff */
[----:B------:R-:W-:Y:S01]  /*6480*/  BSSY B1, `(.L_x_99) ;  /* 0x0000020000017945 */ /* 0x000fe20003800000 */
[----:B--2---:R-:W-:Y:S03]  /*6490*/  @P6 SEL R115, RZ, 0x1, !P0 ;  /* 0x00000001ff736807 */ /* 0x004fe60004000000 */
[----:B------:R-:W-:Y:S05]  /*64a0*/  @!P6 BRA `(.L_x_100) ;  /* 0x000000000074e947 */ /* 0x000fea0003800000 */
[----:B------:R-:W-:Y:S01]  /*64b0*/  ISETP.NE.AND P1, PT, R124, RZ, PT ;  /* 0x000000ff7c00720c */ /* 0x000fe20003f25270 */
[----:B------:R-:W-:Y:S01]  /*64c0*/  BSSY B0, `(.L_x_101) ;  /* 0x0000009000007945 */ /* 0x000fe20003800000 */
[----:B------:R-:W-:Y:S11]  /*64d0*/  ISETP.NE.AND P0, PT, R115, RZ, PT ;  /* 0x000000ff7300720c */ /* 0x000ff60003f05270 */
[----:B------:R-:W-:Y:S05]  /*64e0*/  @P1 IMAD R0, R105, 0x1000, R100 ;  /* 0x0000100069001824 */ /* 0x000fea00078e0264 */
[----:B------:R-:W-:Y:S05]  /*64f0*/  @P1 IADD3 R2, PT, PT, R0, UR49, RZ ;  /* 0x0000003100021c10 */ /* 0x000fea000fffe0ff */
[----:B------:R-:W-:Y:S01]  /*6500*/  @P1 IMAD.IADD R2, R2, 0x1, R125 ;  /* 0x0000000102021824 */ /* 0x000fe200078e027d */
[----:B------:R-:W-:Y:S06]  /*6510*/  @P0 BRA `(.L_x_102) ;  /* 0x00000000000c0947 */ /* 0x000fec0003800000 */
[----:B------:R-:W-:Y:S04]  /*6520*/  SHF.L.U32 R3, R104, 0x1f, RZ ;  /* 0x0000001f68037819 */ /* 0x000fe800000006ff */
[----:B------:R-:W2:Y:S02]  /*6530*/  SYNCS.PHASECHK.TRANS64.TRYWAIT P0, [R32+URZ+0x70], R3 ;  /* 0x00007003200075a7 */ /* 0x000ea400080011ff */
[----:B--2---:R-:W-:Y:S05]  /*6540*/  @!P0 BRA `(.L_x_103) ;  /* 0x0000001400f48947 */ /* 0x004fea0003800000 */
.L_x_102:
[----:B------:R-:W-:Y:S05]  /*6550*/  BSYNC B0 ;  /* 0x0000000000007941 */ /* 0x000fea0003800000 */
.L_x_101:
[----:B------:R-:W-:Y:S01]  /*6560*/  ISETP.NE.AND P0, PT, R124, RZ, PT ;  /* 0x000000ff7c00720c */ /* 0x000fe20003f05270 */
[----:B--2---:R-:W-:Y:S02]  /*6570*/  VIADD R32, R32, 0x80 ;  /* 0x0000008020207836 */ /* 0x004fe40000000000 */
[----:B------:R-:W-:Y:S02]  /*6580*/  IMAD.U32 R3, RZ, RZ, UR37 ;  /* 0x00000025ff037e24 */ /* 0x000fe4000f8e00ff */
[----:B------:R-:W-:Y:S03]  /*6590*/  VIADD R105, R105, 0x1 ;  /* 0x0000000169697836 */ /* 0x000fe60000000000 */
[----:B------:R-:W-:Y:S05]  /*65a0*/  PRMT R3, R3, 0x654, R32 ;  /* 0x0000065403037816 */ /* 0x000fea0000000020 */
[----:B------:R2:W3:Y:S04]  /*65b0*/  @P0 LDS.128 R80, [R0+UR49+0x200] ;  /* 0x0002003100500984 */ /* 0x0004e80008000c00 */
[----:B------:R2:W4:Y:S01]  /*65c0*/  @P0 LDS.128 R84, [R2+0x210] ;  /* 0x0002100002540984 */ /* 0x0005220000000c00 */
[C---:B------:R-:W-:Y:S01]  /*65d0*/  ISETP.NE.AND P0, PT, R105.reuse, 0x2, PT ;  /* 0x000000026900780c */ /* 0x040fe20003f05270 */
[----:B------:R-:W-:Y:S01]  /*65e0*/  @!PT LDS RZ, [RZ] ;  /* 0x00000000fffff984 */ /* 0x000fe20000000800 */
[----:B------:R-:W-:Y:S01]  /*65f0*/  @!PT LDS RZ, [RZ] ;  /* 0x00000000fffff984 */ /* 0x000fe20000000800 */
[----:B------:R-:W-:Y:S01]  /*6600*/  @!PT LDS RZ, [RZ] ;  /* 0x00000000fffff984 */ /* 0x000fe20000000800 */
[----:B------:R-:W-:Y:S01]  /*6610*/  @!PT LDS RZ, [RZ] ;  /* 0x00000000fffff984 */ /* 0x000fe20000000800 */
[----:B------:R5:W-:Y:S06]  /*6620*/  MEMBAR.ALL.CTA ;  /* 0x0000000000007992 */ /* 0x000bec0000008000 */
[----:B-----5:R-:W5:Y:S01]  /*6630*/  FENCE.VIEW.ASYNC.S ;  /* 0x00000000000073c6 */ /* 0x020f620000000000 */
[----:B------:R-:W-:Y:S01]  /*6640*/  SEL R105, R105, RZ, P0 ;  /* 0x000000ff69697207 */ /* 0x000fe20000000000 */
[----:B-----5:R5:W-:Y:S02]  /*6650*/  SYNCS.ARRIVE.TRANS64.RED.A1T0 RZ, [R3+URZ], RZ ;  /* 0x000000ff03ff79a7 */ /* 0x020be400081004ff */
[----:B-----5:R-:W-:Y:S04]  /*6660*/  SEL R3, RZ, 0x1, P0 ;  /* 0x00000001ff037807 */ /* 0x020fe80000000000 */
[----:B--23--:R-:W-:Y:S02]  /*6670*/  LOP3.LUT R104, R104, R3, RZ, 0x3c, !PT ;  /* 0x0000000368687212 */ /* 0x00cfe400078e3cff */
.L_x_100:
[----:B------:R-:W-:Y:S05]  /*6680*/  BSYNC B1 ;  /* 0x0000000000017941 */ /* 0x000fea0003800000 */
.L_x_99:
[----:B------:R-:W-:Y:S05]  /*6690*/  VIADD R0, R48, 0x40 ;  /* 0x0000004030007836 */ /* 0x000fea0000000000 */
[----:B------:R-:W-:Y:S04]  /*66a0*/  SHF.R.U32.HI R0, RZ, 0x15, R0 ;  /* 0x00000015ff007819 */ /* 0x000fe80000011600 */
[----:B------:R-:W-:Y:S11]  /*66b0*/  LOP3.LUT P0, RZ, R0, 0x3, R101, 0x48, !PT ;  /* 0x0000000300ff7812 */ /* 0x000ff60007804865 */
[----:B------:R-:W-:Y:S02]  /*66c0*/  @!UPT UIADD3 URZ, UPT, UPT, URZ, URZ, URZ ;  /* 0x000000fffffff290 */ /* 0x000fe4000fffe0ff */
[----:B------:R-:W-:Y:S05]  /*66d0*/  @!P0 BRA `(.L_x_104) ;  /* 0x0000000000408947 */ /* 0x000fea0003800000 */
[----:B------:R-:W2:Y:S01]  /*66e0*/  LDCU.64 UR8, c[0x4][0x70] ;  /* 0x01000e00ff0877ac */ /* 0x000ea20008000a00 */
[----:B------:R-:W-:Y:S01]  /*66f0*/  MOV R3, 0x0 ;  /* 0x0000000000037802 */ /* 0x000fe20000000f00 */
[----:B------:R-:W-:Y:S02]  /*6700*/  HFMA2 R12, -RZ, RZ, 0, 5.9604644775390625e-08 ;  /* 0x00000001ff0c7431 */ /* 0x000fe400000001ff */
[----:B------:R-:W-:Y:S02]  /*6710*/  IMAD.MOV.U32 R8, RZ, RZ, 0x192 ;  /* 0x00000192ff087424 */ /* 0x000fe400078e00ff */
[----:B------:R-:W-:Y:S01]  /*6720*/  IMAD.MOV.U32 R13, RZ, RZ, RZ ;  /* 0x000000ffff0d7224 */ /* 0x000fe200078e00ff */
[----:B------:R-:W3:Y:S01]  /*6730*/  LDCU.64 UR6, c[0x4][0x78] ;  /* 0x01000f00ff0677ac */ /* 0x000ee20008000a00 */
[----:B------:R-:W1:Y:S01]  /*6740*/  LDC.64 R2, c[0x4][R3] ;  /* 0x0100000003027b82 */ /* 0x000e620000000a00 */
[----:B------:R-:W5:Y:S01]  /*6750*/  LDCU.64 UR4, c[0x4][0x10] ;  /* 0x01000200ff0477ac */ /* 0x000f620008000a00 */
[----:B--2---:R-:W-:Y:S01]  /*6760*/  MOV R5, UR9 ;  /* 0x0000000900057c02 */ /* 0x004fe20008000f00 */
[----:B------:R-:W-:Y:S01]  /*6770*/  IMAD.U32 R4, RZ, RZ, UR8 ;  /* 0x00000008ff047e24 */ /* 0x000fe2000f8e00ff */
[----:B---3--:R-:W-:Y:S01]  /*6780*/  MOV R7, UR7 ;  /* 0x0000000700077c02 */ /* 0x008fe20008000f00 */
[----:B------:R-:W-:Y:S01]  /*6790*/  IMAD.U32 R6, RZ, RZ, UR6 ;  /* 0x00000006ff067e24 */ /* 0x000fe2000f8e00ff */
[----:B-----5:R-:W-:Y:S01]  /*67a0*/  MOV R11, UR5 ;  /* 0x00000005000b7c02 */ /* 0x020fe20008000f00 */
[----:B------:R-:W-:Y:S02]  /*67b0*/  IMAD.U32 R10, RZ, RZ, UR4 ;  /* 0x00000004ff0a7e24 */ /* 0x000fe4000f8e00ff */
[----:B------:R-:W-:Y:S07]  /*67c0*/  LEPC R20, `(.L_x_104) ;  /* 0x000000001014794e */ /* 0x000fee0000000000 */
[----:B-1--4-:R-:W-:Y:S05]  /*67d0*/  CALL.ABS.NOINC R2 ;  /* 0x0000000002007343 */ /* 0x012fea0003c00000 */
.L_x_104:
[----:B------:R-:W-:Y:S01]  /*67e0*/  ISETP.NE.AND P0, PT, R110, RZ, PT ;  /* 0x000000ff6e00720c */ /* 0x000fe20003f05270 */
[----:B------:R-:W-:Y:S05]  /*67f0*/  WARPSYNC.ALL ;  /* 0x0000000000007948 */ /* 0x000fea0003800000 */
[----:B------:R-:W-:Y:S01]  /*6800*/  R2UR UR4, R48 ;  /* 0x00000000300472ca */ /* 0x000fe200000e0000 */
[----:B------:R-:W-:Y:S01]  /*6810*/  BSSY.RECONVERGENT B0, `(.L_x_105) ;  /* 0x000009c000007945 */ /* 0x000fe20003800200 */
[-C--:B------:R-:W-:Y:S02]  /*6820*/  F2FP.F16.E5M2.UNPACK_B R51, R80.reuse ;  /* 0x00000050ff33723e */ /* 0x080fe400020004ff */
[----:B------:R-:W-:Y:S02]  /*6830*/  F2FP.F16.E5M2.UNPACK_B R80, R80.H1 ;  /* 0x00000050ff50723e */ /* 0x000fe400030004ff */
[-C--:B------:R-:W-:Y:S01]  /*6840*/  F2FP.F16.E5M2.UNPACK_B R55, R81.reuse ;  /* 0x00000051ff37723e */ /* 0x080fe200020004ff */
[--C-:B------:R-:W-:Y:S01]  /*6850*/  HADD2.F32 R50, -RZ, R51.reuse.H0_H0 ;  /* 0x20000033ff327230 */ /* 0x100fe20000004100 */
[----:B------:R-:W-:Y:S01]  /*6860*/  F2FP.F16.E5M2.UNPACK_B R81, R81.H1 ;  /* 0x00000051ff51723e */ /* 0x000fe200030004ff */
[----:B------:R-:W-:Y:S01]  /*6870*/  HADD2.F32 R52, -RZ, R51.H1_H1 ;  /* 0x30000033ff347230 */ /* 0x000fe20000004100 */
[-C--:B------:R-:W-:Y:S01]  /*6880*/  F2FP.F16.E5M2.UNPACK_B R59, R82.reuse ;  /* 0x00000052ff3b723e */ /* 0x080fe200020004ff */
[--C-:B------:R-:W-:Y:S01]  /*6890*/  HADD2.F32 R51, -RZ, R80.reuse.H0_H0 ;  /* 0x20000050ff337230 */ /* 0x100fe20000004100 */
[----:B------:R-:W-:Y:S01]  /*68a0*/  F2FP.F16.E5M2.UNPACK_B R82, R82.H1 ;  /* 0x00000052ff52723e */ /* 0x000fe200030004ff */
[----:B------:R-:W-:Y:S01]  /*68b0*/  LDTM.16dp32bit_t0_t15.x32 R4, tmem[UR4+0x40] ;  /* 0x00004004000479ee */ /* 0x000fe20008a80000 */
[----:B------:R-:W2:Y:S01]  /*68c0*/  LDTM.16dp32bit_t16_t31.x32 R4, tmem[UR4+0x60] ;  /* 0x00006004000479ee */ /* 0x000ea20008aa0000 */
[----:B------:R-:W-:Y:S01]  /*68d0*/  NOP ;  /* 0x0000000000007918 */ /* 0x000fe20000000000 */
[--C-:B------:R-:W-:Y:S01]  /*68e0*/  HADD2.F32 R53, -RZ, R55.reuse.H0_H0 ;  /* 0x20000037ff357230 */ /* 0x100fe20000004100 */
[----:B------:R-:W-:Y:S01]  /*68f0*/  R2UR UR5, R113 ;  /* 0x00000000710572ca */ /* 0x000fe200000e0000 */
[----:B------:R-:W-:Y:S01]  /*6900*/  HADD2.F32 R56, -RZ, R55.H1_H1 ;  /* 0x30000037ff387230 */ /* 0x000fe20000004100 */
[----:B------:R-:W-:Y:S01]  /*6910*/  F2FP.F16.E5M2.UNPACK_B R63, R83 ;  /* 0x00000053ff3f723e */ /* 0x000fe200020004ff */
[--C-:B------:R-:W-:Y:S01]  /*6920*/  HADD2.F32 R57, -RZ, R59.reuse.H0_H0 ;  /* 0x2000003bff397230 */ /* 0x100fe20000004100 */
[----:B----4-:R-:W-:Y:S01]  /*6930*/  F2FP.F16.E5M2.UNPACK_B R67, R84 ;  /* 0x00000054ff43723e */ /* 0x010fe200020004ff */
[----:B------:R-:W-:Y:S01]  /*6940*/  HADD2.F32 R60, -RZ, R59.H1_H1 ;  /* 0x3000003bff3c7230 */ /* 0x000fe20000004100 */
[----:B------:R-:W-:Y:S01]  /*6950*/  F2FP.F16.E5M2.UNPACK_B R71, R85 ;  /* 0x00000055ff47723e */ /* 0x000fe200020004ff */
[--C-:B------:R-:W-:Y:S01]  /*6960*/  HADD2.F32 R61, -RZ, R63.reuse.H0_H0 ;  /* 0x2000003fff3d7230 */ /* 0x100fe20000004100 */
[----:B------:R-:W-:Y:S01]  /*6970*/  F2FP.F16.E5M2.UNPACK_B R75, R86 ;  /* 0x00000056ff4b723e */ /* 0x000fe200020004ff */
[----:B------:R-:W-:Y:S01]  /*6980*/  HADD2.F32 R64, -RZ, R63.H1_H1 ;  /* 0x3000003fff407230 */ /* 0x000fe20000004100 */
[----:B------:R-:W-:Y:S01]  /*6990*/  F2FP.F16.E5M2.UNPACK_B R77, R87 ;  /* 0x00000057ff4d723e */ /* 0x000fe200020004ff */
[--C-:B------:R-:W-:Y:S01]  /*69a0*/  HADD2.F32 R65, -RZ, R67.reuse.H0_H0 ;  /* 0x20000043ff417230 */ /* 0x100fe20000004100 */
[----:B------:R-:W-:Y:S01]  /*69b0*/  F2FP.F16.E5M2.UNPACK_B R83, R83.H1 ;  /* 0x00000053ff53723e */ /* 0x000fe200030004ff */
[----:B------:R-:W-:Y:S01]  /*69c0*/  UIADD3 UR5, UPT, UPT, UR5, 0xe0, URZ ;  /* 0x000000e005057890 */ /* 0x000fe2000fffe0ff */
[----:B------:R-:W-:Y:S01]  /*69d0*/  HADD2.F32 R67, -RZ, R67.H1_H1 ;  /* 0x30000043ff437230 */ /* 0x000fe20000004100 */
[----:B------:R-:W-:Y:S01]  /*69e0*/  F2FP.F16.E5M2.UNPACK_B R84, R84.H1 ;  /* 0x00000054ff54723e */ /* 0x000fe200030004ff */
[--C-:B------:R-:W-:Y:S01]  /*69f0*/  HADD2.F32 R69, -RZ, R71.reuse.H0_H0 ;  /* 0x20000047ff457230 */ /* 0x100fe20000004100 */
[----:B------:R-:W-:Y:S01]  /*6a00*/  UPRMT UR5, UR37, 0x654, UR5 ;  /* 0x0000065425057896 */ /* 0x000fe20008000005 */
[----:B------:R-:W-:Y:S01]  /*6a10*/  HADD2.F32 R72, -RZ, R71.H1_H1 ;  /* 0x30000047ff487230 */ /* 0x000fe20000004100 */
[----:B------:R-:W-:Y:S01]  /*6a20*/  F2FP.F16.E5M2.UNPACK_B R85, R85.H1 ;  /* 0x00000055ff55723e */ /* 0x000fe200030004ff */
[--C-:B------:R-:W-:Y:S02]  /*6a30*/  HADD2.F32 R73, -RZ, R75.reuse.H0_H0 ;  /* 0x2000004bff497230 */ /* 0x100fe40000004100 */
[C---:B--2---:R-:W-:Y:S01]  /*6a40*/  FMUL R4, R47.reuse, R4 ;  /* 0x000000042f047220 */ /* 0x044fe20000400000 */
[C---:B------:R-:W-:Y:S01]  /*6a50*/  FMUL R5, R47.reuse, R5 ;  /* 0x000000052f057220 */ /* 0x040fe20000400000 */
[C---:B------:R-:W-:Y:S01]  /*6a60*/  FMUL R8, R47.reuse, R8 ;  /* 0x000000082f087220 */ /* 0x040fe20000400000 */
[----:B------:R-:W-:Y:S01]  /*6a70*/  FMUL R9, R47, R9 ;  /* 0x000000092f097220 */ /* 0x000fe20000400000 */
[C---:B------:R-:W-:Y:S01]  /*6a80*/  FFMA R4, R49.reuse, R50, R4 ;  /* 0x0000003231047223 */ /* 0x040fe20000000004 */
[----:B------:R-:W-:Y:S01]  /*6a90*/  SYNCS.ARRIVE.TRANS64.RED.A1T0 RZ, [UR5], RZ ;  /* 0x000000ffffff79a7 */ /* 0x000fe20008100405 */
        /* <DEDUP_REMOVED lines=18> */
[--C-:B------:R-:W-:Y:S02]  /*6bc0*/  HADD2.F32 R55, -RZ, R81.reuse.H0_H0 ;  /* 0x20000051ff377230 */ /* 0x100fe40000004100 */
[----:B------:R-:W-:Y:S01]  /*6bd0*/  FMUL R10, R47, R10 ;  /* 0x0000000a2f0a7220 */ /* 0x000fe20000400000 */
[C---:B------:R-:W-:Y:S01]  /*6be0*/  FFMA R6, R49.reuse, R51, R6 ;  /* 0x0000003331067223 */ /* 0x040fe20000000006 */
[----:B------:R-:W-:Y:S02]  /*6bf0*/  HADD2.F32 R58, -RZ, R81.H1_H1 ;  /* 0x30000051ff3a7230 */ /* 0x000fe40000004100 */
[C---:B------:R-:W-:Y:S01]  /*6c00*/  FFMA R7, R49.reuse, R54, R7 ;  /* 0x0000003631077223 */ /* 0x040fe20000000007 */
[C---:B------:R-:W-:Y:S01]  /*6c10*/  FFMA R8, R49.reuse, R53, R8 ;  /* 0x0000003531087223 */ /* 0x040fe20000000008 */
[C---:B------:R-:W-:Y:S01]  /*6c20*/  FFMA R9, R49.reuse, R56, R9 ;  /* 0x0000003831097223 */ /* 0x040fe20000000009 */
[----:B------:R-:W-:Y:S01]  /*6c30*/  FFMA R10, R49, R55, R10 ;  /* 0x00000037310a7223 */ /* 0x000fe2000000000a */
[----:B------:R-:W-:Y:S01]  /*6c40*/  HADD2.F32 R51, -RZ, R77.H0_H0 ;  /* 0x2000004dff337230 */ /* 0x000fe20000004100 */
[----:B-1----:R-:W-:Y:S01]  /*6c50*/  F2FP.SATFINITE.E5M2.F32.PACK_AB_MERGE_C R116, R7, R6, RZ ;  /* 0x000000060774723e */ /* 0x002fe200048060ff */
[C---:B------:R-:W-:Y:S01]  /*6c60*/  FMUL R11, R47.reuse, R11 ;  /* 0x0000000b2f0b7220 */ /* 0x040fe20000400000 */
[--C-:B------:R-:W-:Y:S02]  /*6c70*/  HADD2.F32 R59, -RZ, R82.reuse.H0_H0 ;  /* 0x20000052ff3b7230 */ /* 0x100fe40000004100 */
[----:B------:R-:W-:Y:S01]  /*6c80*/  FMUL R14, R47, R14 ;  /* 0x0000000e2f0e7220 */ /* 0x000fe20000400000 */
[----:B------:R-:W-:Y:S01]  /*6c90*/  HADD2.F32 R62, -RZ, R82.H1_H1 ;  /* 0x30000052ff3e7230 */ /* 0x000fe20000004100 */
[----:B------:R-:W-:Y:S01]  /*6ca0*/  F2FP.SATFINITE.E5M2.F32.PACK_AB_MERGE_C R116, R5, R4, R116 ;  /* 0x000000040574723e */ /* 0x000fe20004806074 */
[C---:B------:R-:W-:Y:S01]  /*6cb0*/  FFMA R11, R49.reuse, R58, R11 ;  /* 0x0000003a310b7223 */ /* 0x040fe2000000000b */
[C---:B------:R-:W-:Y:S01]  /*6cc0*/  FFMA R12, R49.reuse, R57, R12 ;  /* 0x00000039310c7223 */ /* 0x040fe2000000000c */
[C---:B------:R-:W-:Y:S01]  /*6cd0*/  FFMA R13, R49.reuse, R60, R13 ;  /* 0x0000003c310d7223 */ /* 0x040fe2000000000d */
[----:B------:R-:W-:Y:S01]  /*6ce0*/  F2FP.F16.E5M2.UNPACK_B R86, R86.H1 ;  /* 0x00000056ff56723e */ /* 0x000fe200030004ff */
[----:B------:R-:W-:Y:S01]  /*6cf0*/  FFMA R14, R49, R59, R14 ;  /* 0x0000003b310e7223 */ /* 0x000fe2000000000e */
[----:B------:R-:W-:Y:S01]  /*6d00*/  F2FP.SATFINITE.E5M2.F32.PACK_AB_MERGE_C R117, R11, R10, RZ ;  /* 0x0000000a0b75723e */ /* 0x000fe200048060ff */
[C---:B------:R-:W-:Y:S01]  /*6d10*/  FMUL R15, R47.reuse, R15 ;  /* 0x0000000f2f0f7220 */ /* 0x040fe20000400000 */
[--C-:B------:R-:W-:Y:S02]  /*6d20*/  HADD2.F32 R63, -RZ, R83.reuse.H0_H0 ;  /* 0x20000053ff3f7230 */ /* 0x100fe40000004100 */
[----:B------:R-:W-:Y:S01]  /*6d30*/  FMUL R18, R47, R18 ;  /* 0x000000122f127220 */ /* 0x000fe20000400000 */
[----:B------:R-:W-:Y:S01]  /*6d40*/  HADD2.F32 R66, -RZ, R83.H1_H1 ;  /* 0x30000053ff427230 */ /* 0x000fe20000004100 */
[----:B------:R-:W-:Y:S01]  /*6d50*/  F2FP.SATFINITE.E5M2.F32.PACK_AB_MERGE_C R117, R9, R8, R117 ;  /* 0x000000080975723e */ /* 0x000fe20004806075 */
[C---:B------:R-:W-:Y:S01]  /*6d60*/  FFMA R15, R49.reuse, R62, R15 ;  /* 0x0000003e310f7223 */ /* 0x040fe2000000000f */
[C---:B------:R-:W-:Y:S01]  /*6d70*/  FFMA R16, R49.reuse, R61, R16 ;  /* 0x0000003d31107223 */ /* 0x040fe20000000010 */
[----:B------:R-:W-:Y:S01]  /*6d80*/  FFMA R17, R49, R64, R17 ;  /* 0x0000004031117223 */ /* 0x000fe20000000011 */
[----:B------:R-:W-:Y:S01]  /*6d90*/  FMUL R19, R47, R19 ;  /* 0x000000132f137220 */ /* 0x000fe20000400000 */
        /* <DEDUP_REMOVED lines=15> */
[----:B------:R-:W-:Y:S01]  /*6e90*/  F2FP.F16.E5M2.UNPACK_B R87, R87.H1 ;  /* 0x00000057ff57723e */ /* 0x000fe200030004ff */
        /* <DEDUP_REMOVED lines=32> */
[----:B------:R-:W-:Y:S03]  /*70a0*/  IADD3 R79, PT, PT, R44, 0x1, RZ ;  /* 0x000000012c4f7810 */ /* 0x000fe60007ffe0ff */
        /* <DEDUP_REMOVED lines=9> */
[----:B------:R-:W-:Y:S02]  /*7140*/  UIADD3 UR8, UP0, UPT, UR52, 0x680, URZ ;  /* 0x0000068034087890 */ /* 0x000fe4000ff1e0ff */
[----:B------:R-:W-:Y:S02]  /*7150*/  UIADD3 UR5, UPT, UPT, UR41, 0x40, URZ ;  /* 0x0000004029057890 */ /* 0x000fe4000fffe0ff */
[----:B------:R-:W-:Y:S02]  /*7160*/  UIADD3 UR4, UPT, UPT, UR49, 0x3200, URZ ;  /* 0x0000320031047890 */ /* 0x000fe4000fffe0ff */
[----:B------:R-:W-:Y:S01]  /*7170*/  UIADD3.X UR9, UPT, UPT, URZ, UR53, URZ, UP0, !UPT ;  /* 0x00000035ff097290 */ /* 0x000fe200087fe4ff */
[----:B------:R-:W-:Y:S01]  /*7180*/  UMOV UR6, UR42 ;  /* 0x0000002a00067c82 */ /* 0x000fe20008000000 */
[----:B------:R-:W-:Y:S07]  /*7190*/  UMOV UR7, UR36 ;  /* 0x0000002400077c82 */ /* 0x000fee0008000000 */
[----:B------:R2:W-:Y:S01]  /*71a0*/  UTMASTG.3D [UR4], [UR8] ;  /* 0x00000004080073b5 */ /* 0x0005e20008010000 */
[----:B------:R0:W-:Y:S01]  /*71b0*/  UTMACMDFLUSH ;  /* 0x00000000000079b7 */ /* 0x0001e20000000000 */
[----:B--2---:R-:W-:Y:S04]  /*71c0*/  DEPBAR.LE SB0, 0x1 ;  /* 0x000080400000791a */ /* 0x004fe80000000000 */
.L_x_106:
[----:B------:R-:W-:Y:S05]  /*71d0*/  BSYNC.RECONVERGENT B0 ;  /* 0x0000000000007941 */ /* 0x000fea0003800200 */
.L_x_105:
[----:B------:R-:W-:Y:S01]  /*71e0*/  BAR.SYNC.DEFER_BLOCKING 0x1, 0x80 ;  /* 0x0042000000007b1d */ /* 0x000fe20000010000 */
[----:B------:R-:W-:Y:S01]  /*71f0*/  ISETP.NE.AND P2, PT, R111, RZ, PT ;  /* 0x000000ff6f00720c */ /* 0x000fe20003f45270 */
[----:B------:R-:W-:Y:S01]  /*7200*/  IMAD.IADD R20, R43, 0x1, R94 ;  /* 0x000000012b147824 */ /* 0x000fe200078e025e */
[----:B------:R-:W-:Y:S01]  /*7210*/  ISETP.NE.AND P0, PT, R112, 0x2, PT ;  /* 0x000000027000780c */ /* 0x000fe20003f05270 */
[----:B------:R-:W-:Y:S01]  /*7220*/  IMAD.IADD R21, R45, 0x1, R96 ;  /* 0x000000012d157824 */ /* 0x000fe200078e0260 */
[----:B------:R-:W-:Y:S02]  /*7230*/  ISETP.NE.AND P1, PT, R79, 0x4, PT ;  /* 0x000000044f00780c */ /* 0x000fe40003f25270 */
[----:B------:R-:W-:Y:S02]  /*7240*/  SEL R3, RZ, 0x1, P0 ;  /* 0x00000001ff037807 */ /* 0x000fe40000000000 */
[----:B------:R-:W-:Y:S02]  /*7250*/  SEL R0, RZ, 0x1, P1 ;  /* 0x00000001ff007807 */ /* 0x000fe40000800000 */
[----:B------:R-:W-:Y:S02]  /*7260*/  LOP3.LUT R106, R106, R3, RZ, 0x3c, !PT ;  /* 0x000000036a6a7212 */ /* 0x000fe400078e3cff */
[----:B------:R-:W-:Y:S02]  /*7270*/  LOP3.LUT R107, R107, R0, RZ, 0x3c, !PT ;  /* 0x000000006b6b7212 */ /* 0x000fe400078e3cff */
[----:B------:R-:W-:Y:S02]  /*7280*/  @P2 R2UR UR36, R103 ;  /* 0x00000000672422ca */ /* 0x000fe400000e0000 */
[----:B------:R-:W-:Y:S02]  /*7290*/  SEL R112, R112, RZ, P0 ;  /* 0x000000ff70707207 */ /* 0x000fe40000000000 */
[----:B------:R-:W-:Y:S01]  /*72a0*/  SEL R44, R79, RZ, P1 ;  /* 0x000000ff4f2c7207 */ /* 0x000fe20000800000 */
[----:B------:R-:W-:Y:S10]  /*72b0*/  @P2 BRA `(.L_x_107) ;  /* 0xffffffd400f82947 */ /* 0x000ff4000383ffff */
[----:B------:R-:W-:Y:S05]  /*72c0*/  EXIT ;  /* 0x000000000000794d */ /* 0x000fea0003800000 */
.L_x_19:
[----:B--2---:R2:W1:Y:S02]  /*72d0*/  SYNCS.PHASECHK.TRANS64.TRYWAIT P0, [R3+URZ+0x110], R2 ;  /* 0x00011002030075a7 */ /* 0x00446400080011ff */
[----:B-1----:R-:W-:Y:S05]  /*72e0*/  @!P0 NANOSLEEP.SYNCS 0x989680 ;  /* 0x009896800000895d */ /* 0x002fea0003900000 */
[----:B------:R-:W1:Y:S02]  /*72f0*/  @!P0 SYNCS.PHASECHK.TRANS64 P0, [R3+URZ+0x110], R2 ;  /* 0x00011002030085a7 */ /* 0x000e6400080010ff */
[----:B-1----:R-:W-:Y:S05]  /*7300*/  @!P0 BRA `(.L_x_19) ;  /* 0xfffffffc00f08947 */ /* 0x002fea000383ffff */
[----:B------:R-:W-:Y:S05]  /*7310*/  BRA `(.L_x_108) ;  /* 0xffffffa000bc7947 */ /* 0x000fea000383ffff */
.L_x_22:
[----:B-1----:R-:W-:-:S07]  /*7320*/  MOV R2, UR33 ;  /* 0x0000002100027c02 */ /* 0x002fce0008000f00 */
.L_x_109:
[----:B-1----:R1:W2:Y:S02]  /*7330*/  SYNCS.PHASECHK.TRANS64.TRYWAIT P0, [R2+URZ+0x38], R5 ;  /* 0x00003805020075a7 */ /* 0x0022a400080011ff */
[----:B--2---:R-:W-:Y:S05]  /*7340*/  @!P0 NANOSLEEP.SYNCS 0x989680 ;  /* 0x009896800000895d */ /* 0x004fea0003900000 */
[----:B------:R-:W2:Y:S02]  /*7350*/  @!P0 SYNCS.PHASECHK.TRANS64 P0, [R2+URZ+0x38], R5 ;  /* 0x00003805020085a7 */ /* 0x000ea400080010ff */
[----:B--2---:R-:W-:Y:S05]  /*7360*/  @!P0 BRA `(.L_x_109) ;  /* 0xfffffffc00f08947 */ /* 0x004fea000383ffff */
[----:B------:R-:W-:Y:S05]  /*7370*/  BRA `(.L_x_21) ;  /* 0xffffffa4000c7947 */ /* 0x000fea000383ffff */
.L_x_28:
[----:B-1----:R-:W-:-:S07]  /*7380*/  MOV R2, UR17 ;  /* 0x0000001100027c02 */ /* 0x002fce0008000f00 */
.L_x_110:
[----:B-1----:R1:W2:Y:S02]  /*7390*/  SYNCS.PHASECHK.TRANS64.TRYWAIT P0, [R2+URZ+0x38], R5 ;  /* 0x00003805020075a7 */ /* 0x0022a400080011ff */
[----:B--2---:R-:W-:Y:S05]  /*73a0*/  @!P0 NANOSLEEP.SYNCS 0x989680 ;  /* 0x009896800000895d */ /* 0x004fea0003900000 */
[----:B------:R-:W2:Y:S02]  /*73b0*/  @!P0 SYNCS.PHASECHK.TRANS64 P0, [R2+URZ+0x38], R5 ;  /* 0x00003805020085a7 */ /* 0x000ea400080010ff */
[----:B--2---:R-:W-:Y:S05]  /*73c0*/  @!P0 BRA `(.L_x_110) ;  /* 0xfffffffc00f08947 */ /* 0x004fea000383ffff */
[----:B------:R-:W-:Y:S05]  /*73d0*/  BRA `(.L_x_27) ;  /* 0xffffffa400b47947 */ /* 0x000fea000383ffff */
.L_x_32:
[----:B-1----:R1:W2:Y:S02]  /*73e0*/  SYNCS.PHASECHK.TRANS64.TRYWAIT P0, [R2+URZ+0xa0], R3 ;  /* 0x0000a003020075a7 */ /* 0x0022a400080011ff */
[----:B--2---:R-:W-:Y:S05]  /*73f0*/  @!P0 NANOSLEEP.SYNCS 0x989680 ;  /* 0x009896800000895d */ /* 0x004fea0003900000 */
[----:B------:R-:W2:Y:S02]  /*7400*/  @!P0 SYNCS.PHASECHK.TRANS64 P0, [R2+URZ+0xa0], R3 ;  /* 0x0000a003020085a7 */ /* 0x000ea400080010ff */
[----:B--2---:R-:W-:Y:S05]  /*7410*/  @!P0 BRA `(.L_x_32) ;  /* 0xfffffffc00f08947 */ /* 0x004fea000383ffff */
[----:B------:R-:W-:Y:S05]  /*7420*/  BRA `(.L_x_111) ;  /* 0xffffffa800447947 */ /* 0x000fea000383ffff */
.L_x_36:
[----:B----4-:R-:W-:-:S07]  /*7430*/  MOV R0, UR5 ;  /* 0x0000000500007c02 */ /* 0x010fce0008000f00 */
.L_x_112:
[----:B-1----:R1:W2:Y:S02]  /*7440*/  SYNCS.PHASECHK.TRANS64.TRYWAIT P0, [R0+URZ], R3 ;  /* 0x00000003000075a7 */ /* 0x0022a400080011ff */
[----:B--2---:R-:W-:Y:S05]  /*7450*/  @!P0 NANOSLEEP.SYNCS 0x989680 ;  /* 0x009896800000895d */ /* 0x004fea0003900000 */
[----:B------:R-:W2:Y:S02]  /*7460*/  @!P0 SYNCS.PHASECHK.TRANS64 P0, [R0+URZ], R3 ;  /* 0x00000003000085a7 */ /* 0x000ea400080010ff */
[----:B--2---:R-:W-:Y:S05]  /*7470*/  @!P0 BRA `(.L_x_112) ;  /* 0xfffffffc00f08947 */ /* 0x004fea000383ffff */
[----:B------:R-:W-:Y:S05]  /*7480*/  BRA `(.L_x_113) ;  /* 0xffffffac00b47947 */ /* 0x000fea000383ffff */
.L_x_37:
[----:B----4-:R-:W-:-:S07]  /*7490*/  MOV R0, UR5 ;  /* 0x0000000500007c02 */ /* 0x010fce0008000f00 */
.L_x_114:
[----:B-1----:R1:W2:Y:S02]  /*74a0*/  SYNCS.PHASECHK.TRANS64.TRYWAIT P0, [R0+URZ], R3 ;  /* 0x00000003000075a7 */ /* 0x0022a400080011ff */
[----:B--2---:R-:W-:Y:S05]  /*74b0*/  @!P0 NANOSLEEP.SYNCS 0x989680 ;  /* 0x009896800000895d */ /* 0x004fea0003900000 */
[----:B------:R-:W2:Y:S02]  /*74c0*/  @!P0 SYNCS.PHASECHK.TRANS64 P0, [R0+URZ], R3 ;  /* 0x00000003000085a7 */ /* 0x000ea400080010ff */
[----:B--2---:R-:W-:Y:S05]  /*74d0*/  @!P0 BRA `(.L_x_114) ;  /* 0xfffffffc00f08947 */ /* 0x004fea000383ffff */
[----:B------:R-:W-:Y:S05]  /*74e0*/  BRA `(.L_x_115) ;  /* 0xffffffac00c07947 */ /* 0x000fea000383ffff */
.L_x_38:
[----:B----4-:R-:W-:-:S07]  /*74f0*/  MOV R0, UR5 ;  /* 0x0000000500007c02 */ /* 0x010fce0008000f00 */
.L_x_116:
[----:B-1----:R1:W2:Y:S02]  /*7500*/  SYNCS.PHASECHK.TRANS64.TRYWAIT P0, [R0+URZ], R3 ;  /* 0x00000003000075a7 */ /* 0x0022a400080011ff */
[----:B--2---:R-:W-:Y:S05]  /*7510*/  @!P0 NANOSLEEP.SYNCS 0x989680 ;  /* 0x009896800000895d */ /* 0x004fea0003900000 */
[----:B------:R-:W2:Y:S02]  /*7520*/  @!P0 SYNCS.PHASECHK.TRANS64 P0, [R0+URZ], R3 ;  /* 0x00000003000085a7 */ /* 0x000ea400080010ff */
[----:B--2---:R-:W-:Y:S05]  /*7530*/  @!P0 BRA `(.L_x_116) ;  /* 0xfffffffc00f08947 */ /* 0x004fea000383ffff */
[----:B------:R-:W-:Y:S05]  /*7540*/  BRA `(.L_x_117) ;  /* 0xffffffac00cc7947 */ /* 0x000fea000383ffff */
.L_x_39:
[----:B----4-:R-:W-:-:S07]  /*7550*/  MOV R0, UR5 ;  /* 0x0000000500007c02 */ /* 0x010fce0008000f00 */
.L_x_118:
[----:B-1----:R1:W2:Y:S02]  /*7560*/  SYNCS.PHASECHK.TRANS64.TRYWAIT P0, [R0+URZ], R3 ;  /* 0x00000003000075a7 */ /* 0x0022a400080011ff */
[----:B--2---:R-:W-:Y:S05]  /*7570*/  @!P0 NANOSLEEP.SYNCS 0x989680 ;  /* 0x009896800000895d */ /* 0x004fea0003900000 */
[----:B------:R-:W2:Y:S02]  /*7580*/  @!P0 SYNCS.PHASECHK.TRANS64 P0, [R0+URZ], R3 ;  /* 0x00000003000085a7 */ /* 0x000ea400080010ff */
[----:B--2---:R-:W-:Y:S05]  /*7590*/  @!P0 BRA `(.L_x_118) ;  /* 0xfffffffc00f08947 */ /* 0x004fea000383ffff */
[----:B------:R-:W-:Y:S05]  /*75a0*/  BRA `(.L_x_119) ;  /* 0xffffffac00d87947 */ /* 0x000fea000383ffff */
.L_x_40:
[----:B----4-:R-:W-:-:S07]  /*75b0*/  MOV R0, UR5 ;  /* 0x0000000500007c02 */ /* 0x010fce0008000f00 */
.L_x_120:
[----:B-1----:R1:W2:Y:S02]  /*75c0*/  SYNCS.PHASECHK.TRANS64.TRYWAIT P0, [R0+URZ], R3 ;  /* 0x00000003000075a7 */ /* 0x0022a400080011ff */
[----:B--2---:R-:W-:Y:S05]  /*75d0*/  @!P0 NANOSLEEP.SYNCS 0x989680 ;  /* 0x009896800000895d */ /* 0x004fea0003900000 */
[----:B------:R-:W2:Y:S02]  /*75e0*/  @!P0 SYNCS.PHASECHK.TRANS64 P0, [R0+URZ], R3 ;  /* 0x00000003000085a7 */ /* 0x000ea400080010ff */
[----:B--2---:R-:W-:Y:S05]  /*75f0*/  @!P0 BRA `(.L_x_120) ;  /* 0xfffffffc00f08947 */ /* 0x004fea000383ffff */
[----:B------:R-:W-:Y:S05]  /*7600*/  BRA `(.L_x_121) ;  /* 0xffffffac00e47947 */ /* 0x000fea000383ffff */
.L_x_41:
[----:B----4-:R-:W-:-:S07]  /*7610*/  MOV R0, UR5 ;  /* 0x0000000500007c02 */ /* 0x010fce0008000f00 */
.L_x_122:
[----:B-1----:R1:W2:Y:S02]  /*7620*/  SYNCS.PHASECHK.TRANS64.TRYWAIT P0, [R0+URZ], R3 ;  /* 0x00000003000075a7 */ /* 0x0022a400080011ff */
[----:B--2---:R-:W-:Y:S05]  /*7630*/  @!P0 NANOSLEEP.SYNCS 0x989680 ;  /* 0x009896800000895d */ /* 0x004fea0003900000 */
[----:B------:R-:W2:Y:S02]  /*7640*/  @!P0 SYNCS.PHASECHK.TRANS64 P0, [R0+URZ], R3 ;  /* 0x00000003000085a7 */ /* 0x000ea400080010ff */
[----:B--2---:R-:W-:Y:S05]  /*7650*/  @!P0 BRA `(.L_x_122) ;  /* 0xfffffffc00f08947 */ /* 0x004fea000383ffff */
[----:B------:R-:W-:Y:S05]  /*7660*/  BRA `(.L_x_123) ;  /* 0xffffffac00f07947 */ /* 0x000fea000383ffff */
.L_x_44:
[----:B-1----:R1:W2:Y:S02]  /*7670*/  SYNCS.PHASECHK.TRANS64.TRYWAIT P0, [R0+URZ+0x100], R5 ;  /* 0x00010005000075a7 */ /* 0x0022a400080011ff */
[----:B--2---:R-:W-:Y:S05]  /*7680*/  @!P0 NANOSLEEP.SYNCS 0x989680 ;  /* 0x009896800000895d */ /* 0x004fea0003900000 */
[----:B------:R-:W2:Y:S02]  /*7690*/  @!P0 SYNCS.PHASECHK.TRANS64 P0, [R0+URZ+0x100], R5 ;  /* 0x00010005000085a7 */ /* 0x000ea400080010ff */
[----:B--2---:R-:W-:Y:S05]  /*76a0*/  @!P0 BRA `(.L_x_44) ;  /* 0xfffffffc00f08947 */ /* 0x004fea000383ffff */
[----:B------:R-:W-:Y:S05]  /*76b0*/  BRA `(.L_x_124) ;  /* 0xffffffb0004c7947 */ /* 0x000fea000383ffff */
.L_x_45:
[----:B------:R-:W-:-:S07]  /*76c0*/  MOV R0, UR5 ;  /* 0x0000000500007c02 */ /* 0x000fce0008000f00 */
.L_x_125:
[----:B-1----:R1:W2:Y:S02]  /*76d0*/  SYNCS.PHASECHK.TRANS64.TRYWAIT P0, [R0+URZ+0xb0], R5 ;  /* 0x0000b005000075a7 */ /* 0x0022a400080011ff */
[----:B--2---:R-:W-:Y:S05]  /*76e0*/  @!P0 NANOSLEEP.SYNCS 0x989680 ;  /* 0x009896800000895d */ /* 0x004fea0003900000 */
[----:B------:R-:W2:Y:S02]  /*76f0*/  @!P0 SYNCS.PHASECHK.TRANS64 P0, [R0+URZ+0xb0], R5 ;  /* 0x0000b005000085a7 */ /* 0x000ea400080010ff */
[----:B--2---:R-:W-:Y:S05]  /*7700*/  @!P0 BRA `(.L_x_125) ;  /* 0xfffffffc00f08947 */ /* 0x004fea000383ffff */
[----:B------:R-:W-:Y:S05]  /*7710*/  BRA `(.L_x_126) ;  /* 0xffffffb0005c7947 */ /* 0x000fea000383ffff */
.L_x_46:
[----:B-1----:R1:W2:Y:S02]  /*7720*/  SYNCS.PHASECHK.TRANS64.TRYWAIT P1, [R0+URZ+0xa0], R5 ;  /* 0x0000a005000075a7 */ /* 0x0022a400080211ff */
[----:B--2---:R-:W-:Y:S05]  /*7730*/  @!P1 NANOSLEEP.SYNCS 0x989680 ;  /* 0x009896800000995d */ /* 0x004fea0003900000 */
[----:B------:R-:W2:Y:S02]  /*7740*/  @!P1 SYNCS.PHASECHK.TRANS64 P1, [R0+URZ+0xa0], R5 ;  /* 0x0000a005000095a7 */ /* 0x000ea400080210ff */
[----:B--2---:R-:W-:Y:S05]  /*7750*/  @!P1 BRA `(.L_x_46) ;  /* 0xfffffffc00f09947 */ /* 0x004fea000383ffff */
[----:B------:R-:W-:Y:S05]  /*7760*/  BRA `(.L_x_127) ;  /* 0xffffffb0008c7947 */ /* 0x000fea000383ffff */
.L_x_49:
[----:B------:R-:W-:-:S07]  /*7770*/  MOV R0, UR5 ;  /* 0x0000000500007c02 */ /* 0x000fce0008000f00 */
.L_x_128:
[----:B-1----:R1:W2:Y:S02]  /*7780*/  SYNCS.PHASECHK.TRANS64.TRYWAIT P0, [R0+URZ+0xb0], R3 ;  /* 0x0000b003000075a7 */ /* 0x0022a400080011ff */
[----:B--2---:R-:W-:Y:S05]  /*7790*/  @!P0 NANOSLEEP.SYNCS 0x989680 ;  /* 0x009896800000895d */ /* 0x004fea0003900000 */
[----:B------:R-:W2:Y:S02]  /*77a0*/  @!P0 SYNCS.PHASECHK.TRANS64 P0, [R0+URZ+0xb0], R3 ;  /* 0x0000b003000085a7 */ /* 0x000ea400080010ff */
[----:B--2---:R-:W-:Y:S05]  /*77b0*/  @!P0 BRA `(.L_x_128) ;  /* 0xfffffffc00f08947 */ /* 0x004fea000383ffff */
[----:B------:R-:W-:Y:S05]  /*77c0*/  BRA `(.L_x_48) ;  /* 0xffffffb000e07947 */ /* 0x000fea000383ffff */
.L_x_56:
[----:B-1----:R1:W2:Y:S02]  /*77d0*/  SYNCS.PHASECHK.TRANS64.TRYWAIT P1, [R0+URZ+0xa0], R5 ;  /* 0x0000a005000075a7 */ /* 0x0022a400080211ff */
[----:B--2---:R-:W-:Y:S05]  /*77e0*/  @!P1 NANOSLEEP.SYNCS 0x989680 ;  /* 0x009896800000995d */ /* 0x004fea0003900000 */
[----:B------:R-:W2:Y:S02]  /*77f0*/  @!P1 SYNCS.PHASECHK.TRANS64 P1, [R0+URZ+0xa0], R5 ;  /* 0x0000a005000095a7 */ /* 0x000ea400080210ff */
[----:B--2---:R-:W-:Y:S05]  /*7800*/  @!P1 BRA `(.L_x_56) ;  /* 0xfffffffc00f09947 */ /* 0x004fea000383ffff */
[----:B------:R-:W-:Y:S05]  /*7810*/  BRA `(.L_x_129) ;  /* 0xffffffb800407947 */ /* 0x000fea000383ffff */
.L_x_57:
[----:B------:R-:W-:-:S07]  /*7820*/  MOV R3, UR8 ;  /* 0x0000000800037c02 */ /* 0x000fce0008000f00 */
.L_x_130:
[----:B-1----:R1:W2:Y:S02]  /*7830*/  SYNCS.PHASECHK.TRANS64.TRYWAIT P0, [R3+URZ+0xe0], R0 ;  /* 0x0000e000030075a7 */ /* 0x0022a400080011ff */
[----:B--2---:R-:W-:Y:S05]  /*7840*/  @!P0 NANOSLEEP.SYNCS 0x989680 ;  /* 0x009896800000895d */ /* 0x004fea0003900000 */
[----:B------:R-:W2:Y:S02]  /*7850*/  @!P0 SYNCS.PHASECHK.TRANS64 P0, [R3+URZ+0xe0], R0 ;  /* 0x0000e000030085a7 */ /* 0x000ea400080010ff */
[----:B--2---:R-:W-:Y:S05]  /*7860*/  @!P0 BRA `(.L_x_130) ;  /* 0xfffffffc00f08947 */ /* 0x004fea000383ffff */
[----:B------:R-:W-:Y:S05]  /*7870*/  BRA `(.L_x_131) ;  /* 0xffffffb800907947 */ /* 0x000fea000383ffff */
.L_x_60:
[----:B------:R-:W-:Y:S07]  /*7880*/  MOV R0, UR7 ;  /* 0x0000000700007c02 */ /* 0x000fee0008000f00 */
.L_x_132:
[----:B-1----:R1:W2:Y:S02]  /*7890*/  SYNCS.PHASECHK.TRANS64.TRYWAIT P0, [R0+URZ], R3 ;  /* 0x00000003000075a7 */ /* 0x0022a400080011ff */
[----:B--2---:R-:W-:Y:S05]  /*78a0*/  @!P0 NANOSLEEP.SYNCS 0x989680 ;  /* 0x009896800000895d */ /* 0x004fea0003900000 */
[----:B------:R-:W2:Y:S02]  /*78b0*/  @!P0 SYNCS.PHASECHK.TRANS64 P0, [R0+URZ], R3 ;  /* 0x00000003000085a7 */ /* 0x000ea400080010ff */
[----:B--2---:R-:W-:Y:S05]  /*78c0*/  @!P0 BRA `(.L_x_132) ;  /* 0xfffffffc00f08947 */ /* 0x004fea000383ffff */
[----:B------:R-:W-:Y:S05]  /*78d0*/  BRA `(.L_x_59) ;  /* 0xffffffb800ac7947 */ /* 0x000fea000383ffff */
.L_x_63:
[----:B------:R-:W-:-:S07]  /*78e0*/  MOV R0, UR5 ;  /* 0x0000000500007c02 */ /* 0x000fce0008000f00 */
.L_x_133:
[----:B--2---:R2:W3:Y:S02]  /*78f0*/  SYNCS.PHASECHK.TRANS64.TRYWAIT P0, [R0+URZ], R3 ;  /* 0x00000003000075a7 */ /* 0x0044e400080011ff */
[----:B---3--:R-:W-:Y:S05]  /*7900*/  @!P0 NANOSLEEP.SYNCS 0x989680 ;  /* 0x009896800000895d */ /* 0x008fea0003900000 */
[----:B------:R-:W3:Y:S02]  /*7910*/  @!P0 SYNCS.PHASECHK.TRANS64 P0, [R0+URZ], R3 ;  /* 0x00000003000085a7 */ /* 0x000ee400080010ff */
[----:B---3--:R-:W-:Y:S05]  /*7920*/  @!P0 BRA `(.L_x_133) ;  /* 0xfffffffc00f08947 */ /* 0x008fea000383ffff */
[----:B------:R-:W-:Y:S05]  /*7930*/  BRA `(.L_x_134) ;  /* 0xffffffbc00607947 */ /* 0x000fea000383ffff */
.L_x_64:
[----:B------:R-:W-:-:S07]  /*7940*/  MOV R0, UR5 ;  /* 0x0000000500007c02 */ /* 0x000fce0008000f00 */
.L_x_135:
[----:B-1----:R1:W2:Y:S02]  /*7950*/  SYNCS.PHASECHK.TRANS64.TRYWAIT P0, [R0+URZ], R3 ;  /* 0x00000003000075a7 */ /* 0x0022a400080011ff */
[----:B--2---:R-:W-:Y:S05]  /*7960*/  @!P0 NANOSLEEP.SYNCS 0x989680 ;  /* 0x009896800000895d */ /* 0x004fea0003900000 */
[----:B------:R-:W2:Y:S02]  /*7970*/  @!P0 SYNCS.PHASECHK.TRANS64 P0, [R0+URZ], R3 ;  /* 0x00000003000085a7 */ /* 0x000ea400080010ff */
[----:B--2---:R-:W-:Y:S05]  /*7980*/  @!P0 BRA `(.L_x_135) ;  /* 0xfffffffc00f08947 */ /* 0x004fea000383ffff */
[----:B------:R-:W-:Y:S05]  /*7990*/  BRA `(.L_x_136) ;  /* 0xffffffbc006c7947 */ /* 0x000fea000383ffff */
.L_x_65:
[----:B------:R-:W-:-:S07]  /*79a0*/  MOV R0, UR5 ;  /* 0x0000000500007c02 */ /* 0x000fce0008000f00 */
.L_x_137:
[----:B-1----:R1:W2:Y:S02]  /*79b0*/  SYNCS.PHASECHK.TRANS64.TRYWAIT P0, [R0+URZ], R3 ;  /* 0x00000003000075a7 */ /* 0x0022a400080011ff */
[----:B--2---:R-:W-:Y:S05]  /*79c0*/  @!P0 NANOSLEEP.SYNCS 0x989680 ;  /* 0x009896800000895d */ /* 0x004fea0003900000 */
[----:B------:R-:W2:Y:S02]  /*79d0*/  @!P0 SYNCS.PHASECHK.TRANS64 P0, [R0+URZ], R3 ;  /* 0x00000003000085a7 */ /* 0x000ea400080010ff */
[----:B--2---:R-:W-:Y:S05]  /*79e0*/  @!P0 BRA `(.L_x_137) ;  /* 0xfffffffc00f08947 */ /* 0x004fea000383ffff */
[----:B------:R-:W-:Y:S05]  /*79f0*/  BRA `(.L_x_138) ;  /* 0xffffffbc00787947 */ /* 0x000fea000383ffff */
.L_x_66:
[----:B------:R-:W-:-:S07]  /*7a00*/  MOV R0, UR7 ;  /* 0x0000000700007c02 */ /* 0x000fce0008000f00 */
.L_x_139:
[----:B-1----:R1:W2:Y:S02]  /*7a10*/  SYNCS.PHASECHK.TRANS64.TRYWAIT P0, [R0+URZ], R3 ;  /* 0x00000003000075a7 */ /* 0x0022a400080011ff */
[----:B--2---:R-:W-:Y:S05]  /*7a20*/  @!P0 NANOSLEEP.SYNCS 0x989680 ;  /* 0x009896800000895d */ /* 0x004fea0003900000 */
[----:B------:R-:W2:Y:S02]  /*7a30*/  @!P0 SYNCS.PHASECHK.TRANS64 P0, [R0+URZ], R3 ;  /* 0x00000003000085a7 */ /* 0x000ea400080010ff */
[----:B--2---:R-:W-:Y:S05]  /*7a40*/  @!P0 BRA `(.L_x_139) ;  /* 0xfffffffc00f08947 */ /* 0x004fea000383ffff */
[----:B------:R-:W-:Y:S05]  /*7a50*/  BRA `(.L_x_140) ;  /* 0xffffffbc00847947 */ /* 0x000fea000383ffff */
.L_x_71:
[----:B--2---:R2:W3:Y:S02]  /*7a60*/  SYNCS.PHASECHK.TRANS64.TRYWAIT P0, [R0+URZ+0xa0], R3 ;  /* 0x0000a003000075a7 */ /* 0x0044e400080011ff */
[----:B---3--:R-:W-:Y:S05]  /*7a70*/  @!P0 NANOSLEEP.SYNCS 0x989680 ;  /* 0x009896800000895d */ /* 0x008fea0003900000 */
[----:B------:R-:W3:Y:S02]  /*7a80*/  @!P0 SYNCS.PHASECHK.TRANS64 P0, [R0+URZ+0xa0], R3 ;  /* 0x0000a003000085a7 */ /* 0x000ee400080010ff */
[----:B---3--:R-:W-:Y:S05]  /*7a90*/  @!P0 BRA `(.L_x_71) ;  /* 0xfffffffc00f08947 */ /* 0x008fea000383ffff */
[----:B------:R-:W-:Y:S05]  /*7aa0*/  BRA `(.L_x_141) ;  /* 0xffffffc000887947 */ /* 0x000fea000383ffff */
.L_x_74:
[----:B------:R-:W-:Y:S07]  /*7ab0*/  MOV R0, UR7 ;  /* 0x0000000700007c02 */ /* 0x000fee0008000f00 */
.L_x_142:
[----:B--2---:R2:W3:Y:S02]  /*7ac0*/  SYNCS.PHASECHK.TRANS64.TRYWAIT P0, [R0+URZ+0x98], R3 ;  /* 0x00009803000075a7 */ /* 0x0044e400080011ff */
[----:B---3--:R-:W-:Y:S05]  /*7ad0*/  @!P0 NANOSLEEP.SYNCS 0x989680 ;  /* 0x009896800000895d */ /* 0x008fea0003900000 */
[----:B------:R-:W3:Y:S02]  /*7ae0*/  @!P0 SYNCS.PHASECHK.TRANS64 P0, [R0+URZ+0x98], R3 ;  /* 0x00009803000085a7 */ /* 0x000ee400080010ff */
[----:B---3--:R-:W-:Y:S05]  /*7af0*/  @!P0 BRA `(.L_x_142) ;  /* 0xfffffffc00f08947 */ /* 0x008fea000383ffff */
[----:B------:R-:W-:Y:S05]  /*7b00*/  BRA `(.L_x_73) ;  /* 0xffffffc400687947 */ /* 0x000fea000383ffff */
.L_x_77:
[----:B--2---:R-:W-:Y:S07]  /*7b10*/  MOV R3, UR7 ;  /* 0x0000000700037c02 */ /* 0x004fee0008000f00 */
.L_x_143:
[----:B-1----:R1:W2:Y:S02]  /*7b20*/  SYNCS.PHASECHK.TRANS64.TRYWAIT P0, [R3+URZ+0x80], R12 ;  /* 0x0000800c030075a7 */ /* 0x0022a400080011ff */
[----:B--2---:R-:W-:Y:S05]  /*7b30*/  @!P0 NANOSLEEP.SYNCS 0x989680 ;  /* 0x009896800000895d */ /* 0x004fea0003900000 */
[----:B------:R-:W2:Y:S02]  /*7b40*/  @!P0 SYNCS.PHASECHK.TRANS64 P0, [R3+URZ+0x80], R12 ;  /* 0x0000800c030085a7 */ /* 0x000ea400080010ff */
[----:B--2---:R-:W-:Y:S05]  /*7b50*/  @!P0 BRA `(.L_x_143) ;  /* 0xfffffffc00f08947 */ /* 0x004fea000383ffff */
[----:B------:R-:W-:Y:S05]  /*7b60*/  BRA `(.L_x_144) ;  /* 0xffffffc400e07947 */ /* 0x000fea000383ffff */
.L_x_78:
[----:B------:R-:W-:Y:S07]  /*7b70*/  MOV R3, UR7 ;  /* 0x0000000700037c02 */ /* 0x000fee0008000f00 */
.L_x_145:
[----:B-1----:R1:W2:Y:S02]  /*7b80*/  SYNCS.PHASECHK.TRANS64.TRYWAIT P0, [R3+URZ+0x88], R12 ;  /* 0x0000880c030075a7 */ /* 0x0022a400080011ff */
[----:B--2---:R-:W-:Y:S05]  /*7b90*/  @!P0 NANOSLEEP.SYNCS 0x989680 ;  /* 0x009896800000895d */ /* 0x004fea0003900000 */
[----:B------:R-:W2:Y:S02]  /*7ba0*/  @!P0 SYNCS.PHASECHK.TRANS64 P0, [R3+URZ+0x88], R12 ;  /* 0x0000880c030085a7 */ /* 0x000ea400080010ff */
[----:B--2---:R-:W-:Y:S05]  /*7bb0*/  @!P0 BRA `(.L_x_145) ;  /* 0xfffffffc00f08947 */ /* 0x004fea000383ffff */
[----:B------:R-:W-:Y:S05]  /*7bc0*/  BRA `(.L_x_146) ;  /* 0xffffffc800607947 */ /* 0x000fea000383ffff */
.L_x_80:
[----:B------:R-:W-:-:S07]  /*7bd0*/  MOV R0, UR7 ;  /* 0x0000000700007c02 */ /* 0x000fce0008000f00 */
.L_x_147:
[----:B-1----:R1:W3:Y:S02]  /*7be0*/  SYNCS.PHASECHK.TRANS64.TRYWAIT P0, [R0+URZ+0x80], R3 ;  /* 0x00008003000075a7 */ /* 0x0022e400080011ff */
[----:B---3--:R-:W-:Y:S05]  /*7bf0*/  @!P0 NANOSLEEP.SYNCS 0x989680 ;  /* 0x009896800000895d */ /* 0x008fea0003900000 */
[----:B------:R-:W3:Y:S02]  /*7c00*/  @!P0 SYNCS.PHASECHK.TRANS64 P0, [R0+URZ+0x80], R3 ;  /* 0x00008003000085a7 */ /* 0x000ee400080010ff */
[----:B---3--:R-:W-:Y:S05]  /*7c10*/  @!P0 BRA `(.L_x_147) ;  /* 0xfffffffc00f08947 */ /* 0x008fea000383ffff */
[----:B------:R-:W-:Y:S05]  /*7c20*/  BRA `(.L_x_148) ;  /* 0xffffffc800d07947 */ /* 0x000fea000383ffff */
.L_x_82:
[----:B--2---:R2:W4:Y:S02]  /*7c30*/  SYNCS.PHASECHK.TRANS64.TRYWAIT P0, [R0+URZ+0xa0], R3 ;  /* 0x0000a003000075a7 */ /* 0x00452400080011ff */
[----:B----4-:R-:W-:Y:S05]  /*7c40*/  @!P0 NANOSLEEP.SYNCS 0x989680 ;  /* 0x009896800000895d */ /* 0x010fea0003900000 */
[----:B------:R-:W4:Y:S02]  /*7c50*/  @!P0 SYNCS.PHASECHK.TRANS64 P0, [R0+URZ+0xa0], R3 ;  /* 0x0000a003000085a7 */ /* 0x000f2400080010ff */
[----:B----4-:R-:W-:Y:S05]  /*7c60*/  @!P0 BRA `(.L_x_82) ;  /* 0xfffffffc00f08947 */ /* 0x010fea000383ffff */
[----:B------:R-:W-:Y:S05]  /*7c70*/  BRA `(.L_x_149) ;  /* 0xffffffcc009c7947 */ /* 0x000fea000383ffff */
.L_x_93:
[----:B-1----:R1:W3:Y:S02]  /*7c80*/  SYNCS.PHASECHK.TRANS64.TRYWAIT P1, [R0+URZ+0x70], R3 ;  /* 0x00007003000075a7 */ /* 0x0022e400080211ff */
[----:B---3--:R-:W-:Y:S05]  /*7c90*/  @!P1 NANOSLEEP.SYNCS 0x989680 ;  /* 0x009896800000995d */ /* 0x008fea0003900000 */
[----:B------:R-:W3:Y:S02]  /*7ca0*/  @!P1 SYNCS.PHASECHK.TRANS64 P1, [R0+URZ+0x70], R3 ;  /* 0x00007003000095a7 */ /* 0x000ee400080210ff */
[----:B---3--:R-:W-:Y:S05]  /*7cb0*/  @!P1 BRA `(.L_x_93) ;  /* 0xfffffffc00f09947 */ /* 0x008fea000383ffff */
[----:B------:R-:W-:Y:S05]  /*7cc0*/  BRA `(.L_x_92) ;  /* 0xffffffd800b47947 */ /* 0x000fea000383ffff */
.L_x_95:
[----:B-1----:R1:W4:Y:S02]  /*7cd0*/  SYNCS.PHASECHK.TRANS64.TRYWAIT P0, [R113+URZ+0xc0], R2 ;  /* 0x0000c002710075a7 */ /* 0x00232400080011ff */
[----:B----4-:R-:W-:Y:S05]  /*7ce0*/  @!P0 NANOSLEEP.SYNCS 0x989680 ;  /* 0x009896800000895d */ /* 0x010fea0003900000 */
[----:B------:R-:W4:Y:S02]  /*7cf0*/  @!P0 SYNCS.PHASECHK.TRANS64 P0, [R113+URZ+0xc0], R2 ;  /* 0x0000c002710085a7 */ /* 0x000f2400080010ff */
[----:B----4-:R-:W-:Y:S05]  /*7d00*/  @!P0 BRA `(.L_x_95) ;  /* 0xfffffffc00f08947 */ /* 0x010fea000383ffff */
[----:B------:R-:W-:Y:S05]  /*7d10*/  BRA `(.L_x_94) ;  /* 0xffffffdc00087947 */ /* 0x000fea000383ffff */
.L_x_103:
[----:B--2---:R2:W3:Y:S02]  /*7d20*/  SYNCS.PHASECHK.TRANS64.TRYWAIT P0, [R32+URZ+0x70], R3 ;  /* 0x00007003200075a7 */ /* 0x0044e400080011ff */
[----:B---3--:R-:W-:Y:S05]  /*7d30*/  @!P0 NANOSLEEP.SYNCS 0x989680 ;  /* 0x009896800000895d */ /* 0x008fea0003900000 */
[----:B------:R-:W3:Y:S02]  /*7d40*/  @!P0 SYNCS.PHASECHK.TRANS64 P0, [R32+URZ+0x70], R3 ;  /* 0x00007003200085a7 */ /* 0x000ee400080010ff */
[----:B---3--:R-:W-:Y:S05]  /*7d50*/  @!P0 BRA `(.L_x_103) ;  /* 0xfffffffc00f08947 */ /* 0x008fea000383ffff */
[----:B------:R-:W-:Y:S05]  /*7d60*/  BRA `(.L_x_102) ;  /* 0xffffffe400f87947 */ /* 0x000fea000383ffff */
        .weak           $__internal_0_$__cuda_sm10x_tcgen05_guardrail_trap_col_being_dealloced_not_returned_by_alloc
        .type           $__internal_0_$__cuda_sm10x_tcgen05_guardrail_trap_col_being_dealloced_not_returned_by_alloc,@function
        .size           $__internal_0_$__cuda_sm10x_tcgen05_guardrail_trap_col_being_dealloced_not_returned_by_alloc,($__internal_1_$__cuda_sm10x_tcgen05_guardrail_trap_phase_invalid_during_alloc - $__internal_0_$__cuda_sm10x_tcgen05_guardrail_trap_col_being_dealloced_not_returned_by_alloc)
$__internal_0_$__cuda_sm10x_tcgen05_guardrail_trap_col_being_dealloced_not_returned_by_alloc:
[----:B------:R-:W-:Y:S05]  /*7d70*/  BPT.TRAP 0x1 ;  /* 0x000000040000795c */ /* 0x000fea0000300000 */
[----:B------:R-:W-:-:S04]  /*7d80*/  HFMA2 R3, -RZ, RZ, 0, 0 ;  /* 0x00000000ff037431 */ /* 0x000fc800000001ff */
[----:B------:R-:W-:Y:S05]  /*7d90*/  RET.REL.NODEC R2 `(_ZN7cutlass13device_kernelINS_4gemm6kernel13GemmUniversalIN4cute5tupleIJiiiiEEENS1_10collective13CollectiveMmaINS1_35MainloopSm100TmaUmmaWarpSpecializedILi7ELi2ELi4ENS5_IJNS4_1CILi1EEESB_SB_EEEEENS5_IJNSA_ILi64EEENSA_ILi128EEESE_EEENS_12float_e5m2_tENS5_IJlSB_lEEESH_SI_NS4_8TiledMMAINS4_8MMA_AtomIJNS4_10MMA_TraitsINS4_19SM100_MMA_F8F6F4_SSEJSH_SH_fSE_SF_NS4_17integral_constantINS4_4UMMA5MajorELSP_0EEESQ_NSN_INSO_7ScaleInELSR_0EEESS_EEEEEENS4_6LayoutISC_NS5_IJNSA_ILi0EEESW_SW_EEEEENS5_IJNS4_10UnderscoreESZ_SZ_EEEEENS4_13SM90_TMA_LOADENS4_14ComposedLayoutINS4_7SwizzleILi2ELi4ELi3EEENS4_18smem_ptr_flag_bitsILi8EEENSV_INS5_IJNSA_ILi8EEESE_EEENS5_IJSE_SB_EEEEEEEvNS4_8identityES12_S1C_vS1D_EENS_8epilogue10collective18CollectiveEpilogueINS1F_23Sm100TmaWarpSpecializedILi2ELi2ELi32ELb0ELb0EEEJSG_NS5_IJNSV_ISE_SB_EES1K_EEESH_SI_SH_SI_NS1F_6fusion15FusionCallbacksIS1J_NS1M_17LinearCombinationISH_fSH_fLNS_15FloatRoundStyleE2EEESG_S1L_JEEENS4_5SM1004TMEM4LOAD26SM100_TMEM_LOAD_16dp32b32xES12_S1C_NS4_39AutoVectorizingCopyWithAssumedAlignmentILi128EEENS4_14SM90_TMA_STOREES1C_S1X_S1X_EEEvvEEEEvNT_6ParamsE) ;  /* 0xffffff8002987950 */ /* 0x000fea0003c3ffff */
        .weak           $__internal_1_$__cuda_sm10x_tcgen05_guardrail_trap_phase_invalid_during_alloc
        .type           $__internal_1_$__cuda_sm10x_tcgen05_guardrail_trap_phase_invalid_during_alloc,@function
        .size           $__internal_1_$__cuda_sm10x_tcgen05_guardrail_trap_phase_invalid_during_alloc,($__internal_2_$__cuda_sm10x_tcgen05_guardrail_trap_unallocated_columns_being_dealloced - $__internal_1_$__cuda_sm10x_tcgen05_guardrail_trap_phase_invalid_during_alloc)
$__internal_1_$__cuda_sm10x_tcgen05_guardrail_trap_phase_invalid_during_alloc:
[----:B------:R-:W-:Y:S05]  /*7da0*/  BPT.TRAP 0x1 ;  /* 0x000000040000795c */ /* 0x000fea0000300000 */
[----:B------:R-:W-:-:S04]  /*7db0*/  MOV R3, 0x0 ;  /* 0x0000000000037802 */ /* 0x000fc80000000f00 */
[----:B------:R-:W-:Y:S05]  /*7dc0*/  RET.REL.NODEC R2 `(_ZN7cutlass13device_kernelINS_4gemm6kernel13GemmUniversalIN4cute5tupleIJiiiiEEENS1_10collective13CollectiveMmaINS1_35MainloopSm100TmaUmmaWarpSpecializedILi7ELi2ELi4ENS5_IJNS4_1CILi1EEESB_SB_EEEEENS5_IJNSA_ILi64EEENSA_ILi128EEESE_EEENS_12float_e5m2_tENS5_IJlSB_lEEESH_SI_NS4_8TiledMMAINS4_8MMA_AtomIJNS4_10MMA_TraitsINS4_19SM100_MMA_F8F6F4_SSEJSH_SH_fSE_SF_NS4_17integral_constantINS4_4UMMA5MajorELSP_0EEESQ_NSN_INSO_7ScaleInELSR_0EEESS_EEEEEENS4_6LayoutISC_NS5_IJNSA_ILi0EEESW_SW_EEEEENS5_IJNS4_10UnderscoreESZ_SZ_EEEEENS4_13SM90_TMA_LOADENS4_14ComposedLayoutINS4_7SwizzleILi2ELi4ELi3EEENS4_18smem_ptr_flag_bitsILi8EEENSV_INS5_IJNSA_ILi8EEESE_EEENS5_IJSE_SB_EEEEEEEvNS4_8identityES12_S1C_vS1D_EENS_8epilogue10collective18CollectiveEpilogueINS1F_23Sm100TmaWarpSpecializedILi2ELi2ELi32ELb0ELb0EEEJSG_NS5_IJNSV_ISE_SB_EES1K_EEESH_SI_SH_SI_NS1F_6fusion15FusionCallbacksIS1J_NS1M_17LinearCombinationISH_fSH_fLNS_15FloatRoundStyleE2EEESG_S1L_JEEENS4_5SM1004TMEM4LOAD26SM100_TMEM_LOAD_16dp32b32xES12_S1C_NS4_39AutoVectorizingCopyWithAssumedAlignmentILi128EEENS4_14SM90_TMA_STOREES1C_S1X_S1X_EEEvvEEEEvNT_6ParamsE) ;  /* 0xffffff80028c7950 */ /* 0x000fea0003c3ffff */
        .weak           $__internal_2_$__cuda_sm10x_tcgen05_guardrail_trap_unallocated_columns_being_dealloced
        .type           $__internal_2_$__cuda_sm10x_tcgen05_guardrail_trap_unallocated_columns_being_dealloced,@function
        .size           $__internal_2_$__cuda_sm10x_tcgen05_guardrail_trap_unallocated_columns_being_dealloced,(.L_x_151 - $__internal_2_$__cuda_sm10x_tcgen05_guardrail_trap_unallocated_columns_being_dealloced)
$__internal_2_$__cuda_sm10x_tcgen05_guardrail_trap_unallocated_columns_being_dealloced:
[----:B------:R-:W-:Y:S05]  /*7dd0*/  BPT.TRAP 0x1 ;  /* 0x000000040000795c */ /* 0x000fea0000300000 */
[----:B------:R-:W-:-:S04]  /*7de0*/  HFMA2 R3, -RZ, RZ, 0, 0 ;  /* 0x00000000ff037431 */ /* 0x000fc800000001ff */
[----:B------:R-:W-:Y:S05]  /*7df0*/  RET.REL.NODEC R2 `(_ZN7cutlass13device_kernelINS_4gemm6kernel13GemmUniversalIN4cute5tupleIJiiiiEEENS1_10collective13CollectiveMmaINS1_35MainloopSm100TmaUmmaWarpSpecializedILi7ELi2ELi4ENS5_IJNS4_1CILi1EEESB_SB_EEEEENS5_IJNSA_ILi64EEENSA_ILi128EEESE_EEENS_12float_e5m2_tENS5_IJlSB_lEEESH_SI_NS4_8TiledMMAINS4_8MMA_AtomIJNS4_10MMA_TraitsINS4_19SM100_MMA_F8F6F4_SSEJSH_SH_fSE_SF_NS4_17integral_constantINS4_4UMMA5MajorELSP_0EEESQ_NSN_INSO_7ScaleInELSR_0EEESS_EEEEEENS4_6LayoutISC_NS5_IJNSA_ILi0EEESW_SW_EEEEENS5_IJNS4_10UnderscoreESZ_SZ_EEEEENS4_13SM90_TMA_LOADENS4_14ComposedLayoutINS4_7SwizzleILi2ELi4ELi3EEENS4_18smem_ptr_flag_bitsILi8EEENSV_INS5_IJNSA_ILi8EEESE_EEENS5_IJSE_SB_EEEEEEEvNS4_8identityES12_S1C_vS1D_EENS_8epilogue10collective18CollectiveEpilogueINS1F_23Sm100TmaWarpSpecializedILi2ELi2ELi32ELb0ELb0EEEJSG_NS5_IJNSV_ISE_SB_EES1K_EEESH_SI_SH_SI_NS1F_6fusion15FusionCallbacksIS1J_NS1M_17LinearCombinationISH_fSH_fLNS_15FloatRoundStyleE2EEESG_S1L_JEEENS4_5SM1004TMEM4LOAD26SM100_TMEM_LOAD_16dp32b32xES12_S1C_NS4_39AutoVectorizingCopyWithAssumedAlignmentILi128EEENS4_14SM90_TMA_STOREES1C_S1X_S1X_EEEvvEEEEvNT_6ParamsE) ;  /* 0xffffff8002807950 */ /* 0x000fea0003c3ffff */
.L_x_150:
[----:B------:R-:W-:-:S00]  /*7e00*/  BRA `(.L_x_150) ;  /* 0xfffffffc00fc7947 */ /* 0x000fc0000383ffff */
[----:B------:R-:W-:-:S00]  /*7e10*/  NOP ;  /* 0x0000000000007918 */ /* 0x000fc00000000000 */
        /* <DEDUP_REMOVED lines=14> */
.L_x_151:


//--------------------- .nv.global.init           --------------------------
	.section	.nv.global.init,"aw",@progbits
.nv.global.init:
	.type		$str$27,@object
	.size		$str$27,($str$28 - $str$27)
$str$27:
        /*0000*/ 	.byte	0x28, 0x61, 0x64, 0x64, 0x72, 0x65, 0x73, 0x73, 0x20, 0x26, 0x20, 0x6d, 0x61, 0x73, 0x6b, 0x29
        /*0010*/ 	.byte	0x20, 0x3d, 0x3d, 0x20, 0x30, 0x00
	.type		$str$28,@object
	.size		$str$28,($str$26 - $str$28)
$str$28:
        /*0016*/ 	.byte	0x2f, 0x74, 0x6d, 0x70, 0x2f, 0x63, 0x75, 0x74, 0x6c, 0x61, 0x73, 0x73, 0x5f, 0x73, 0x77, 0x65
        /*0026*/ 	.byte	0x65, 0x70, 0x5f, 0x73, 0x72, 0x63, 0x2f, 0x69, 0x6e, 0x63, 0x6c, 0x75, 0x64, 0x65, 0x2f, 0x63
        /*0036*/ 	.byte	0x75, 0x74, 0x65, 0x2f, 0x70, 0x6f, 0x69, 0x6e, 0x74, 0x65, 0x72, 0x5f, 0x66, 0x6c, 0x61, 0x67
        /*0046*/ 	.byte	0x67, 0x65, 0x64, 0x2e, 0x68, 0x70, 0x70, 0x00
	.type		$str$26,@object
	.size		$str$26,($str$25 - $str$26)
$str$26:
        /*004e*/ 	.byte	0x2f, 0x74, 0x6d, 0x70, 0x2f, 0x63, 0x75, 0x74, 0x6c, 0x61, 0x73, 0x73, 0x5f, 0x73, 0x77, 0x65
        /*005e*/ 	.byte	0x65, 0x70, 0x5f, 0x73, 0x72, 0x63, 0x2f, 0x69, 0x6e, 0x63, 0x6c, 0x75, 0x64, 0x65, 0x2f, 0x63
        /*006e*/ 	.byte	0x75, 0x74, 0x65, 0x2f, 0x61, 0x74, 0x6f, 0x6d, 0x2f, 0x63, 0x6f, 0x70, 0x79, 0x5f, 0x74, 0x72
        /*007e*/ 	.byte	0x61, 0x69, 0x74, 0x73, 0x5f, 0x73, 0x6d, 0x31, 0x30, 0x30, 0x2e, 0x68, 0x70, 0x70, 0x00
	.type		$str$25,@object
	.size		$str$25,(__unnamed_1 - $str$25)
$str$25:
        /*008d*/ 	.byte	0x28, 0x28, 0x75, 0x69, 0x6e, 0x74, 0x33, 0x32, 0x5f, 0x74, 0x28, 0x74, 0x68, 0x72, 0x65, 0x61
        /*009d*/ 	.byte	0x64, 0x49, 0x64, 0x78, 0x2e, 0x78, 0x29, 0x20, 0x2f, 0x20, 0x33, 0x32, 0x29, 0x20, 0x25, 0x20
        /*00ad*/ 	.byte	0x34, 0x29, 0x20, 0x3d, 0x3d, 0x20, 0x28, 0x28, 0x28, 0x74, 0x6d, 0x65, 0x6d, 0x5f, 0x61, 0x64
        /*00bd*/ 	.byte	0x64, 0x72, 0x20, 0x3e, 0x3e, 0x20, 0x31, 0x36, 0x29, 0x20, 0x2f, 0x20, 0x33, 0x32, 0x29, 0x20
        /*00cd*/ 	.byte	0x25, 0x20, 0x34, 0x29, 0x00
	.type		__unnamed_1,@object
	.size		__unnamed_1,(__unnamed_2 - __unnamed_1)
__unnamed_1:
        /*00d2*/ 	.byte	0x61, 0x75, 0x74, 0x6f, 0x20, 0x63, 0x75, 0x74, 0x65, 0x3a, 0x3a, 0x61, 0x73, 0x5f, 0x70, 0x6f
        /* <DEDUP_REMOVED lines=24> */
        /*0262*/ 	.byte	0x3c, 0x34, 0x30, 0x39, 0x36, 0x3e, 0x3e, 0x3e, 0x3e, 0x5d, 0x00
	.type		__unnamed_2,@object
	.size		__unnamed_2,(.L_2 - __unnamed_2)
__unnamed_2:
        /* <DEDUP_REMOVED lines=40> */
        /*04ed*/ 	.byte	0x74, 0x65, 0x3a, 0x3a, 0x43, 0x3c, 0x30, 0x3e, 0x3e, 0x3e, 0x3e, 0x5d, 0x00
.L_2:


//--------------------- .nv.shared._ZN7cutlass13device_kernelINS_4gemm6kernel13GemmUniversalIN4cute5tupleIJiiiiEEENS1_10collective13CollectiveMmaINS1_35MainloopSm100TmaUmmaWarpSpecializedILi7ELi2ELi4ENS5_IJNS4_1CILi1EEESB_SB_EEEEENS5_IJNSA_ILi64EEENSA_ILi128EEESE_EEENS_12float_e5m2_tENS5_IJlSB_lEEESH_SI_NS4_8TiledMMAINS4_8MMA_AtomIJNS4_10MMA_TraitsINS4_19SM100_MMA_F8F6F4_SSEJSH_SH_fSE_SF_NS4_17integral_constantINS4_4UMMA5MajorELSP_0EEESQ_NSN_INSO_7ScaleInELSR_0EEESS_EEEEEENS4_6LayoutISC_NS5_IJNSA_ILi0EEESW_SW_EEEEENS5_IJNS4_10UnderscoreESZ_SZ_EEEEENS4_13SM90_TMA_LOADENS4_14ComposedLayoutINS4_7SwizzleILi2ELi4ELi3EEENS4_18smem_ptr_flag_bitsILi8EEENSV_INS5_IJNSA_ILi8EEESE_EEENS5_IJSE_SB_EEEEEEEvNS4_8identityES12_S1C_vS1D_EENS_8epilogue10collective18CollectiveEpilogueINS1F_23Sm100TmaWarpSpecializedILi2ELi2ELi32ELb0ELb0EEEJSG_NS5_IJNSV_ISE_SB_EES1K_EEESH_SI_SH_SI_NS1F_6fusion15FusionCallbacksIS1J_NS1M_17LinearCombinationISH_fSH_fLNS_15FloatRoundStyleE2EEESG_S1L_JEEENS4_5SM1004TMEM4LOAD26SM100_TMEM_LOAD_16dp32b32xES12_S1C_NS4_39AutoVectorizingCopyWithAssumedAlignmentILi128EEENS4_14SM90_TMA_STOREES1C_S1X_S1X_EEEvvEEEEvNT_6ParamsE --------------------------
	.section	.nv.shared._ZN7cutlass13device_kernelINS_4gemm6kernel13GemmUniversalIN4cute5tupleIJiiiiEEENS1_10collective13CollectiveMmaINS1_35MainloopSm100TmaUmmaWarpSpecializedILi7ELi2ELi4ENS5_IJNS4_1CILi1EEESB_SB_EEEEENS5_IJNSA_ILi64EEENSA_ILi128EEESE_EEENS_12float_e5m2_tENS5_IJlSB_lEEESH_SI_NS4_8TiledMMAINS4_8MMA_AtomIJNS4_10MMA_TraitsINS4_19SM100_MMA_F8F6F4_SSEJSH_SH_fSE_SF_NS4_17integral_constantINS4_4UMMA5MajorELSP_0EEESQ_NSN_INSO_7ScaleInELSR_0EEESS_EEEEEENS4_6LayoutISC_NS5_IJNSA_ILi0EEESW_SW_EEEEENS5_IJNS4_10UnderscoreESZ_SZ_EEEEENS4_13SM90_TMA_LOADENS4_14ComposedLayoutINS4_7SwizzleILi2ELi4ELi3EEENS4_18smem_ptr_flag_bitsILi8EEENSV_INS5_IJNSA_ILi8EEESE_EEENS5_IJSE_SB_EEEEEEEvNS4_8identityES12_S1C_vS1D_EENS_8epilogue10collective18CollectiveEpilogueINS1F_23Sm100TmaWarpSpecializedILi2ELi2ELi32ELb0ELb0EEEJSG_NS5_IJNSV_ISE_SB_EES1K_EEESH_SI_SH_SI_NS1F_6fusion15FusionCallbacksIS1J_NS1M_17LinearCombinationISH_fSH_fLNS_15FloatRoundStyleE2EEESG_S1L_JEEENS4_5SM1004TMEM4LOAD26SM100_TMEM_LOAD_16dp32b32xES12_S1C_NS4_39AutoVectorizingCopyWithAssumedAlignmentILi128EEENS4_14SM90_TMA_STOREES1C_S1X_S1X_EEEvvEEEEvNT_6ParamsE,"aw",@nobits
	.sectionflags	@""
	.align	16
	.zero		1024


//--------------------- .nv.shared.reserved.0     --------------------------
	.section	.nv.shared.reserved.0,"aw",@nobits
	.weak		__nv_reservedSMEM_offset_0_alias
	.size		__nv_reservedSMEM_offset_0_alias, 0, 64
	.other		__nv_reservedSMEM_offset_0_alias,@"STO_CUDA_RESERVED_SHARED STV_DEFAULT"
__nv_reservedSMEM_offset_0_alias:
	.zero		0
.nv.shared.reserved.0:
	.zero		64
	.weak		__nv_reservedSMEM_tcgen05_partition
	.type		__nv_reservedSMEM_tcgen05_partition,@object
	.size		__nv_reservedSMEM_tcgen05_partition,(.L_0 - __nv_reservedSMEM_tcgen05_partition)
__nv_reservedSMEM_tcgen05_partition:
	.zero		32
.L_0:


//--------------------- .nv.global                --------------------------
	.section	.nv.global,"aw",@nobits
.nv.global:
	.type		_ZN40_INTERNAL_b225f881_4_k_cu_a4ea9ba8_273294cute1_E,@object
	.size		_ZN40_INTERNAL_b225f881_4_k_cu_a4ea9ba8_273294cute1_E,(_ZN40_INTERNAL_b225f881_4_k_cu_a4ea9ba8_273294cuda3std3__45__cpo6cbeginE - _ZN40_INTERNAL_b225f881_4_k_cu_a4ea9ba8_273294cute1_E)
_ZN40_INTERNAL_b225f881_4_k_cu_a4ea9ba8_273294cute1_E:
	.zero		1
	.type		_ZN40_INTERNAL_b225f881_4_k_cu_a4ea9ba8_273294cuda3std3__45__cpo6cbeginE,@object
	.size		_ZN40_INTERNAL_b225f881_4_k_cu_a4ea9ba8_273294cuda3std3__45__cpo6cbeginE,(_ZN40_INTERNAL_b225f881_4_k_cu_a4ea9ba8_273294cuda3std3__48in_placeE - _ZN40_INTERNAL_b225f881_4_k_cu_a4ea9ba8_273294cuda3std3__45__cpo6cbeginE)
_ZN40_INTERNAL_b225f881_4_k_cu_a4ea9ba8_273294cuda3std3__45__cpo6cbeginE:
	.zero		1
	.type		_ZN40_INTERNAL_b225f881_4_k_cu_a4ea9ba8_273294cuda3std3__48in_placeE,@object
	.size		_ZN40_INTERNAL_b225f881_4_k_cu_a4ea9ba8_273294cuda3std3__48in_placeE,(_ZN40_INTERNAL_b225f881_4_k_cu_a4ea9ba8_273294cuda3std6ranges3__45__cpo9iter_moveE - _ZN40_INTERNAL_b225f881_4_k_cu_a4ea9ba8_273294cuda3std3__48in_placeE)
_ZN40_INTERNAL_b225f881_4_k_cu_a4ea9ba8_273294cuda3std3__48in_placeE:
	.zero		1
	.type		_ZN40_INTERNAL_b225f881_4_k_cu_a4ea9ba8_273294cuda3std6ranges3__45__cpo9iter_moveE,@object
	.size		_ZN40_INTERNAL_b225f881_4_k_cu_a4ea9ba8_273294cuda3std6ranges3__45__cpo9iter_moveE,(_ZN40_INTERNAL_b225f881_4_k_cu_a4ea9ba8_273294cuda3std3__45__cpo5beginE - _ZN40_INTERNAL_b225f881_4_k_cu_a4ea9ba8_273294cuda3std6ranges3__45__cpo9iter_moveE)
_ZN40_INTERNAL_b225f881_4_k_cu_a4ea9ba8_273294cuda3std6ranges3__45__cpo9iter_moveE:
	.zero		1
	.type		_ZN40_INTERNAL_b225f881_4_k_cu_a4ea9ba8_273294cuda3std3__45__cpo5beginE,@object
	.size		_ZN40_INTERNAL_b225f881_4_k_cu_a4ea9ba8_273294cuda3std3__45__cpo5beginE,(_ZN40_INTERNAL_b225f881_4_k_cu_a4ea9ba8_273294cuda3std3__442_GLOBAL__N__b225f881_4_k_cu_a4ea9ba8_273296ignoreE - _ZN40_INTERNAL_b225f881_4_k_cu_a4ea9ba8_273294cuda3std3__45__cpo5beginE)
_ZN40_INTERNAL_b225f881_4_k_cu_a4ea9ba8_273294cuda3std3__45__cpo5beginE:
	.zero		1
	.type		_ZN40_INTERNAL_b225f881_4_k_cu_a4ea9ba8_273294cuda3std3__442_GLOBAL__N__b225f881_4_k_cu_a4ea9ba8_273296ignoreE,@object
	.size		_ZN40_INTERNAL_b225f881_4_k_cu_a4ea9ba8_273294cuda3std3__442_GLOBAL__N__b225f881_4_k_cu_a4ea9ba8_273296ignoreE,(_ZN40_INTERNAL_b225f881_4_k_cu_a4ea9ba8_273294cute7productE - _ZN40_INTERNAL_b225f881_4_k_cu_a4ea9ba8_273294cuda3std3__442_GLOBAL__N__b225f881_4_k_cu_a4ea9ba8_273296ignoreE)
_ZN40_INTERNAL_b225f881_4_k_cu_a4ea9ba8_273294cuda3std3__442_GLOBAL__N__b225f881_4_k_cu_a4ea9ba8_273296ignoreE:
	.zero		1
	.type		_ZN40_INTERNAL_b225f881_4_k_cu_a4ea9ba8_273294cute7productE,@object
	.size		_ZN40_INTERNAL_b225f881_4_k_cu_a4ea9ba8_273294cute7productE,(_ZN40_INTERNAL_b225f881_4_k_cu_a4ea9ba8_273294cuda3std3__45__cpo3endE - _ZN40_INTERNAL_b225f881_4_k_cu_a4ea9ba8_273294cute7productE)
_ZN40_INTERNAL_b225f881_4_k_cu_a4ea9ba8_273294cute7productE:
	.zero		1
	.type		_ZN40_INTERNAL_b225f881_4_k_cu_a4ea9ba8_273294cuda3std3__45__cpo3endE,@object
	.size		_ZN40_INTERNAL_b225f881_4_k_cu_a4ea9ba8_273294cuda3std3__45__cpo3endE,(_ZN40_INTERNAL_b225f881_4_k_cu_a4ea9ba8_273294cuda3std3__419piecewise_constructE - _ZN40_INTERNAL_b225f881_4_k_cu_a4ea9ba8_273294cuda3std3__45__cpo3endE)
_ZN40_INTERNAL_b225f881_4_k_cu_a4ea9ba8_273294cuda3std3__45__cpo3endE:
	.zero		1
	.type		_ZN40_INTERNAL_b225f881_4_k_cu_a4ea9ba8_273294cuda3std3__419piecewise_constructE,@object
	.size		_ZN40_INTERNAL_b225f881_4_k_cu_a4ea9ba8_273294cuda3std3__419piecewise_constructE,(_ZN40_INTERNAL_b225f881_4_k_cu_a4ea9ba8_273294cuda3std3__45__cpo4cendE - _ZN40_INTERNAL_b225f881_4_k_cu_a4ea9ba8_273294cuda3std3__419piecewise_constructE)
_ZN40_INTERNAL_b225f881_4_k_cu_a4ea9ba8_273294cuda3std3__419piecewise_constructE:
	.zero		1
	.type		_ZN40_INTERNAL_b225f881_4_k_cu_a4ea9ba8_273294cuda3std3__45__cpo4cendE,@object
	.size		_ZN40_INTERNAL_b225f881_4_k_cu_a4ea9ba8_273294cuda3std3__45__cpo4cendE,(_ZN40_INTERNAL_b225f881_4_k_cu_a4ea9ba8_273294cuda3std6ranges3__45__cpo4swapE - _ZN40_INTERNAL_b225f881_4_k_cu_a4ea9ba8_273294cuda3std3__45__cpo4cendE)
_ZN40_INTERNAL_b225f881_4_k_cu_a4ea9ba8_273294cuda3std3__45__cpo4cendE:
	.zero		1
	.type		_ZN40_INTERNAL_b225f881_4_k_cu_a4ea9ba8_273294cuda3std6ranges3__45__cpo4swapE,@object
	.size		_ZN40_INTERNAL_b225f881_4_k_cu_a4ea9ba8_273294cuda3std6ranges3__45__cpo4swapE,(.L_10 - _ZN40_INTERNAL_b225f881_4_k_cu_a4ea9ba8_273294cuda3std6ranges3__45__cpo4swapE)
_ZN40_INTERNAL_b225f881_4_k_cu_a4ea9ba8_273294cuda3std6ranges3__45__cpo4swapE:
	.zero		1
.L_10:


//--------------------- .nv.constant0._ZN7cutlass13device_kernelINS_4gemm6kernel13GemmUniversalIN4cute5tupleIJiiiiEEENS1_10collective13CollectiveMmaINS1_35MainloopSm100TmaUmmaWarpSpecializedILi7ELi2ELi4ENS5_IJNS4_1CILi1EEESB_SB_EEEEENS5_IJNSA_ILi64EEENSA_ILi128EEESE_EEENS_12float_e5m2_tENS5_IJlSB_lEEESH_SI_NS4_8TiledMMAINS4_8MMA_AtomIJNS4_10MMA_TraitsINS4_19SM100_MMA_F8F6F4_SSEJSH_SH_fSE_SF_NS4_17integral_constantINS4_4UMMA5MajorELSP_0EEESQ_NSN_INSO_7ScaleInELSR_0EEESS_EEEEEENS4_6LayoutISC_NS5_IJNSA_ILi0EEESW_SW_EEEEENS5_IJNS4_10UnderscoreESZ_SZ_EEEEENS4_13SM90_TMA_LOADENS4_14ComposedLayoutINS4_7SwizzleILi2ELi4ELi3EEENS4_18smem_ptr_flag_bitsILi8EEENSV_INS5_IJNSA_ILi8EEESE_EEENS5_IJSE_SB_EEEEEEEvNS4_8identityES12_S1C_vS1D_EENS_8epilogue10collective18CollectiveEpilogueINS1F_23Sm100TmaWarpSpecializedILi2ELi2ELi32ELb0ELb0EEEJSG_NS5_IJNSV_ISE_SB_EES1K_EEESH_SI_SH_SI_NS1F_6fusion15FusionCallbacksIS1J_NS1M_17LinearCombinationISH_fSH_fLNS_15FloatRoundStyleE2EEESG_S1L_JEEENS4_5SM1004TMEM4LOAD26SM100_TMEM_LOAD_16dp32b32xES12_S1C_NS4_39AutoVectorizingCopyWithAssumedAlignmentILi128EEENS4_14SM90_TMA_STOREES1C_S1X_S1X_EEEvvEEEEvNT_6ParamsE --------------------------
	.section	.nv.constant0._ZN7cutlass13device_kernelINS_4gemm6kernel13GemmUniversalIN4cute5tupleIJiiiiEEENS1_10collective13CollectiveMmaINS1_35MainloopSm100TmaUmmaWarpSpecializedILi7ELi2ELi4ENS5_IJNS4_1CILi1EEESB_SB_EEEEENS5_IJNSA_ILi64EEENSA_ILi128EEESE_EEENS_12float_e5m2_tENS5_IJlSB_lEEESH_SI_NS4_8TiledMMAINS4_8MMA_AtomIJNS4_10MMA_TraitsINS4_19SM100_MMA_F8F6F4_SSEJSH_SH_fSE_SF_NS4_17integral_constantINS4_4UMMA5MajorELSP_0EEESQ_NSN_INSO_7ScaleInELSR_0EEESS_EEEEEENS4_6LayoutISC_NS5_IJNSA_ILi0EEESW_SW_EEEEENS5_IJNS4_10UnderscoreESZ_SZ_EEEEENS4_13SM90_TMA_LOADENS4_14ComposedLayoutINS4_7SwizzleILi2ELi4ELi3EEENS4_18smem_ptr_flag_bitsILi8EEENSV_INS5_IJNSA_ILi8EEESE_EEENS5_IJSE_SB_EEEEEEEvNS4_8identityES12_S1C_vS1D_EENS_8epilogue10collective18CollectiveEpilogueINS1F_23Sm100TmaWarpSpecializedILi2ELi2ELi32ELb0ELb0EEEJSG_NS5_IJNSV_ISE_SB_EES1K_EEESH_SI_SH_SI_NS1F_6fusion15FusionCallbacksIS1J_NS1M_17LinearCombinationISH_fSH_fLNS_15FloatRoundStyleE2EEESG_S1L_JEEENS4_5SM1004TMEM4LOAD26SM100_TMEM_LOAD_16dp32b32xES12_S1C_NS4_39AutoVectorizingCopyWithAssumedAlignmentILi128EEENS4_14SM90_TMA_STOREES1C_S1X_S1X_EEEvvEEEEvNT_6ParamsE,"a",@progbits
	.sectionflags	@""
	.align	4
.nv.constant0._ZN7cutlass13device_kernelINS_4gemm6kernel13GemmUniversalIN4cute5tupleIJiiiiEEENS1_10collective13CollectiveMmaINS1_35MainloopSm100TmaUmmaWarpSpecializedILi7ELi2ELi4ENS5_IJNS4_1CILi1EEESB_SB_EEEEENS5_IJNSA_ILi64EEENSA_ILi128EEESE_EEENS_12float_e5m2_tENS5_IJlSB_lEEESH_SI_NS4_8TiledMMAINS4_8MMA_AtomIJNS4_10MMA_TraitsINS4_19SM100_MMA_F8F6F4_SSEJSH_SH_fSE_SF_NS4_17integral_constantINS4_4UMMA5MajorELSP_0EEESQ_NSN_INSO_7ScaleInELSR_0EEESS_EEEEEENS4_6LayoutISC_NS5_IJNSA_ILi0EEESW_SW_EEEEENS5_IJNS4_10UnderscoreESZ_SZ_EEEEENS4_13SM90_TMA_LOADENS4_14ComposedLayoutINS4_7SwizzleILi2ELi4ELi3EEENS4_18smem_ptr_flag_bitsILi8EEENSV_INS5_IJNSA_ILi8EEESE_EEENS5_IJSE_SB_EEEEEEEvNS4_8identityES12_S1C_vS1D_EENS_8epilogue10collective18CollectiveEpilogueINS1F_23Sm100TmaWarpSpecializedILi2ELi2ELi32ELb0ELb0EEEJSG_NS5_IJNSV_ISE_SB_EES1K_EEESH_SI_SH_SI_NS1F_6fusion15FusionCallbacksIS1J_NS1M_17LinearCombinationISH_fSH_fLNS_15FloatRoundStyleE2EEESG_S1L_JEEENS4_5SM1004TMEM4LOAD26SM100_TMEM_LOAD_16dp32b32xES12_S1C_NS4_39AutoVectorizingCopyWithAssumedAlignmentILi128EEENS4_14SM90_TMA_STOREES1C_S1X_S1X_EEEvvEEEEvNT_6ParamsE:
	.zero		2944


//--------------------- SYMBOLS --------------------------

	.type		.nv.reservedSmem.offset0,@object
	.size		.nv.reservedSmem.offset0,0x4
	.type		.nv.reservedSmem.cap,@object
	.size		.nv.reservedSmem.cap,0x4
	.type		__assertfail,@function
